//
// Generated by NVIDIA NVVM Compiler
//
// Compiler Build ID: CL-36424714
// Cuda compilation tools, release 13.0, V13.0.88
// Based on NVVM 20.0.0
//

.version 9.0
.target sm_100
.address_size 64

	// .globl	_Z7reduce0PfS_
// _ZZ7reduce0PfS_E5sdata has been demoted
// _ZZ7reduce1PfS_E5sdata has been demoted
// _ZZ7reduce2PfS_E5sdata has been demoted
// _ZZ7reduce3PfS_E5sdata has been demoted
// _ZZ7reduce4PfS_E5sdata has been demoted
// _ZZ7reduce6ILj64EEvPfS0_E5sdata has been demoted

.visible .entry _Z7reduce0PfS_(
	.param .u64 .ptr .align 1 _Z7reduce0PfS__param_0,
	.param .u64 .ptr .align 1 _Z7reduce0PfS__param_1
)
{
	.reg .pred 	%p<5>;
	.reg .b32 	%r<16>;
	.reg .b32 	%f<7>;
	.reg .b64 	%rd<7>;
	// demoted variable
	.shared .align 4 .b8 _ZZ7reduce0PfS_E5sdata[256];
	ld.param.u64 	%rd2, [_Z7reduce0PfS__param_0];
	ld.param.u64 	%rd1, [_Z7reduce0PfS__param_1];
	cvta.to.global.u64 	%rd3, %rd2;
	mov.u32 	%r1, %tid.x;
	mov.u32 	%r6, %ctaid.x;
	mov.u32 	%r2, %ntid.x;
	mad.lo.s32 	%r7, %r6, %r2, %r1;
	mul.wide.u32 	%rd4, %r7, 4;
	add.s64 	%rd5, %rd3, %rd4;
	ld.global.f32 	%f1, [%rd5];
	shl.b32 	%r8, %r1, 2;
	mov.u32 	%r9, _ZZ7reduce0PfS_E5sdata;
	add.s32 	%r3, %r9, %r8;
	st.shared.f32 	[%r3], %f1;
	bar.sync 	0;
	setp.lt.u32 	%p1, %r2, 2;
	@%p1 bra 	$L__BB0_5;
	mov.b32 	%r15, 1;
$L__BB0_2:
	shl.b32 	%r5, %r15, 1;
	add.s32 	%r11, %r5, -1;
	and.b32  	%r12, %r11, %r1;
	setp.ne.s32 	%p2, %r12, 0;
	@%p2 bra 	$L__BB0_4;
	shl.b32 	%r13, %r15, 2;
	add.s32 	%r14, %r3, %r13;
	ld.shared.f32 	%f2, [%r14];
	ld.shared.f32 	%f3, [%r3];
	add.f32 	%f4, %f2, %f3;
	st.shared.f32 	[%r3], %f4;
$L__BB0_4:
	bar.sync 	0;
	setp.lt.u32 	%p3, %r5, %r2;
	mov.u32 	%r15, %r5;
	@%p3 bra 	$L__BB0_2;
$L__BB0_5:
	setp.ne.s32 	%p4, %r1, 0;
	@%p4 bra 	$L__BB0_7;
	ld.shared.f32 	%f5, [_ZZ7reduce0PfS_E5sdata];
	cvta.to.global.u64 	%rd6, %rd1;
	atom.global.add.f32 	%f6, [%rd6], %f5;
$L__BB0_7:
	ret;

}
	// .globl	_Z7reduce1PfS_
.visible .entry _Z7reduce1PfS_(
	.param .u64 .ptr .align 1 _Z7reduce1PfS__param_0,
	.param .u64 .ptr .align 1 _Z7reduce1PfS__param_1
)
{
	.reg .pred 	%p<5>;
	.reg .b32 	%r<19>;
	.reg .b32 	%f<7>;
	.reg .b64 	%rd<7>;
	// demoted variable
	.shared .align 4 .b8 _ZZ7reduce1PfS_E5sdata[256];
	ld.param.u64 	%rd2, [_Z7reduce1PfS__param_0];
	ld.param.u64 	%rd1, [_Z7reduce1PfS__param_1];
	cvta.to.global.u64 	%rd3, %rd2;
	mov.u32 	%r1, %tid.x;
	mov.u32 	%r6, %ctaid.x;
	mov.u32 	%r2, %ntid.x;
	mad.lo.s32 	%r7, %r6, %r2, %r1;
	mul.wide.u32 	%rd4, %r7, 4;
	add.s64 	%rd5, %rd3, %rd4;
	ld.global.f32 	%f1, [%rd5];
	shl.b32 	%r8, %r1, 2;
	mov.u32 	%r9, _ZZ7reduce1PfS_E5sdata;
	add.s32 	%r10, %r9, %r8;
	st.shared.f32 	[%r10], %f1;
	bar.sync 	0;
	setp.lt.u32 	%p1, %r2, 2;
	@%p1 bra 	$L__BB1_5;
	mov.b32 	%r18, 1;
$L__BB1_2:
	shl.b32 	%r4, %r18, 1;
	mul.lo.s32 	%r5, %r4, %r1;
	setp.ge.u32 	%p2, %r5, %r2;
	@%p2 bra 	$L__BB1_4;
	add.s32 	%r12, %r5, %r18;
	shl.b32 	%r13, %r12, 2;
	add.s32 	%r15, %r9, %r13;
	ld.shared.f32 	%f2, [%r15];
	shl.b32 	%r16, %r5, 2;
	add.s32 	%r17, %r9, %r16;
	ld.shared.f32 	%f3, [%r17];
	add.f32 	%f4, %f2, %f3;
	st.shared.f32 	[%r17], %f4;
$L__BB1_4:
	bar.sync 	0;
	setp.lt.u32 	%p3, %r4, %r2;
	mov.u32 	%r18, %r4;
	@%p3 bra 	$L__BB1_2;
$L__BB1_5:
	setp.ne.s32 	%p4, %r1, 0;
	@%p4 bra 	$L__BB1_7;
	ld.shared.f32 	%f5, [_ZZ7reduce1PfS_E5sdata];
	cvta.to.global.u64 	%rd6, %rd1;
	atom.global.add.f32 	%f6, [%rd6], %f5;
$L__BB1_7:
	ret;

}
	// .globl	_Z7reduce2PfS_
.visible .entry _Z7reduce2PfS_(
	.param .u64 .ptr .align 1 _Z7reduce2PfS__param_0,
	.param .u64 .ptr .align 1 _Z7reduce2PfS__param_1
)
{
	.reg .pred 	%p<5>;
	.reg .b32 	%r<13>;
	.reg .b32 	%f<7>;
	.reg .b64 	%rd<7>;
	// demoted variable
	.shared .align 4 .b8 _ZZ7reduce2PfS_E5sdata[256];
	ld.param.u64 	%rd2, [_Z7reduce2PfS__param_0];
	ld.param.u64 	%rd1, [_Z7reduce2PfS__param_1];
	cvta.to.global.u64 	%rd3, %rd2;
	mov.u32 	%r1, %tid.x;
	mov.u32 	%r6, %ctaid.x;
	mov.u32 	%r12, %ntid.x;
	mad.lo.s32 	%r7, %r6, %r12, %r1;
	mul.wide.u32 	%rd4, %r7, 4;
	add.s64 	%rd5, %rd3, %rd4;
	ld.global.f32 	%f1, [%rd5];
	shl.b32 	%r8, %r1, 2;
	mov.u32 	%r9, _ZZ7reduce2PfS_E5sdata;
	add.s32 	%r3, %r9, %r8;
	st.shared.f32 	[%r3], %f1;
	bar.sync 	0;
	setp.lt.u32 	%p1, %r12, 2;
	@%p1 bra 	$L__BB2_4;
$L__BB2_1:
	shr.u32 	%r5, %r12, 1;
	setp.ge.u32 	%p2, %r1, %r5;
	@%p2 bra 	$L__BB2_3;
	shl.b32 	%r10, %r5, 2;
	add.s32 	%r11, %r3, %r10;
	ld.shared.f32 	%f2, [%r11];
	ld.shared.f32 	%f3, [%r3];
	add.f32 	%f4, %f2, %f3;
	st.shared.f32 	[%r3], %f4;
$L__BB2_3:
	bar.sync 	0;
	setp.gt.u32 	%p3, %r12, 3;
	mov.u32 	%r12, %r5;
	@%p3 bra 	$L__BB2_1;
$L__BB2_4:
	setp.ne.s32 	%p4, %r1, 0;
	@%p4 bra 	$L__BB2_6;
	ld.shared.f32 	%f5, [_ZZ7reduce2PfS_E5sdata];
	cvta.to.global.u64 	%rd6, %rd1;
	atom.global.add.f32 	%f6, [%rd6], %f5;
$L__BB2_6:
	ret;

}
	// .globl	_Z7reduce3PfS_
.visible .entry _Z7reduce3PfS_(
	.param .u64 .ptr .align 1 _Z7reduce3PfS__param_0,
	.param .u64 .ptr .align 1 _Z7reduce3PfS__param_1
)
{
	.reg .pred 	%p<5>;
	.reg .b32 	%r<16>;
	.reg .b32 	%f<9>;
	.reg .b64 	%rd<9>;
	// demoted variable
	.shared .align 4 .b8 _ZZ7reduce3PfS_E5sdata[256];
	ld.param.u64 	%rd2, [_Z7reduce3PfS__param_0];
	ld.param.u64 	%rd1, [_Z7reduce3PfS__param_1];
	cvta.to.global.u64 	%rd3, %rd2;
	mov.u32 	%r1, %tid.x;
	mov.u32 	%r6, %ctaid.x;
	mov.u32 	%r15, %ntid.x;
	mul.lo.s32 	%r7, %r15, %r6;
	shl.b32 	%r8, %r7, 1;
	add.s32 	%r9, %r8, %r1;
	mul.wide.u32 	%rd4, %r9, 4;
	add.s64 	%rd5, %rd3, %rd4;
	ld.global.f32 	%f1, [%rd5];
	add.s32 	%r10, %r9, %r15;
	mul.wide.u32 	%rd6, %r10, 4;
	add.s64 	%rd7, %rd3, %rd6;
	ld.global.f32 	%f2, [%rd7];
	add.f32 	%f3, %f1, %f2;
	shl.b32 	%r11, %r1, 2;
	mov.u32 	%r12, _ZZ7reduce3PfS_E5sdata;
	add.s32 	%r3, %r12, %r11;
	st.shared.f32 	[%r3], %f3;
	bar.sync 	0;
	setp.lt.u32 	%p1, %r15, 2;
	@%p1 bra 	$L__BB3_4;
$L__BB3_1:
	shr.u32 	%r5, %r15, 1;
	setp.ge.u32 	%p2, %r1, %r5;
	@%p2 bra 	$L__BB3_3;
	shl.b32 	%r13, %r5, 2;
	add.s32 	%r14, %r3, %r13;
	ld.shared.f32 	%f4, [%r14];
	ld.shared.f32 	%f5, [%r3];
	add.f32 	%f6, %f4, %f5;
	st.shared.f32 	[%r3], %f6;
$L__BB3_3:
	bar.sync 	0;
	setp.gt.u32 	%p3, %r15, 3;
	mov.u32 	%r15, %r5;
	@%p3 bra 	$L__BB3_1;
$L__BB3_4:
	setp.ne.s32 	%p4, %r1, 0;
	@%p4 bra 	$L__BB3_6;
	ld.shared.f32 	%f7, [_ZZ7reduce3PfS_E5sdata];
	cvta.to.global.u64 	%rd8, %rd1;
	atom.global.add.f32 	%f8, [%rd8], %f7;
$L__BB3_6:
	ret;

}
	// .globl	_Z7reduce4PfS_
.visible .entry _Z7reduce4PfS_(
	.param .u64 .ptr .align 1 _Z7reduce4PfS__param_0,
	.param .u64 .ptr .align 1 _Z7reduce4PfS__param_1
)
{
	.reg .pred 	%p<6>;
	.reg .b32 	%r<16>;
	.reg .b32 	%f<27>;
	.reg .b64 	%rd<9>;
	// demoted variable
	.shared .align 4 .b8 _ZZ7reduce4PfS_E5sdata[256];
	ld.param.u64 	%rd2, [_Z7reduce4PfS__param_0];
	ld.param.u64 	%rd1, [_Z7reduce4PfS__param_1];
	cvta.to.global.u64 	%rd3, %rd2;
	mov.u32 	%r1, %tid.x;
	mov.u32 	%r6, %ctaid.x;
	mov.u32 	%r15, %ntid.x;
	mul.lo.s32 	%r7, %r15, %r6;
	shl.b32 	%r8, %r7, 1;
	add.s32 	%r9, %r8, %r1;
	mul.wide.u32 	%rd4, %r9, 4;
	add.s64 	%rd5, %rd3, %rd4;
	ld.global.f32 	%f1, [%rd5];
	add.s32 	%r10, %r9, %r15;
	mul.wide.u32 	%rd6, %r10, 4;
	add.s64 	%rd7, %rd3, %rd6;
	ld.global.f32 	%f2, [%rd7];
	add.f32 	%f3, %f1, %f2;
	shl.b32 	%r11, %r1, 2;
	mov.u32 	%r12, _ZZ7reduce4PfS_E5sdata;
	add.s32 	%r3, %r12, %r11;
	st.shared.f32 	[%r3], %f3;
	bar.sync 	0;
	setp.lt.u32 	%p1, %r15, 66;
	@%p1 bra 	$L__BB4_4;
$L__BB4_1:
	shr.u32 	%r5, %r15, 1;
	setp.ge.u32 	%p2, %r1, %r5;
	@%p2 bra 	$L__BB4_3;
	shl.b32 	%r13, %r5, 2;
	add.s32 	%r14, %r3, %r13;
	ld.shared.f32 	%f4, [%r14];
	ld.shared.f32 	%f5, [%r3];
	add.f32 	%f6, %f4, %f5;
	st.shared.f32 	[%r3], %f6;
	bar.sync 	0;
$L__BB4_3:
	setp.gt.u32 	%p3, %r15, 131;
	mov.u32 	%r15, %r5;
	@%p3 bra 	$L__BB4_1;
$L__BB4_4:
	setp.gt.u32 	%p4, %r1, 31;
	@%p4 bra 	$L__BB4_7;
	ld.volatile.shared.f32 	%f7, [%r3+128];
	ld.volatile.shared.f32 	%f8, [%r3];
	add.f32 	%f9, %f7, %f8;
	st.volatile.shared.f32 	[%r3], %f9;
	ld.volatile.shared.f32 	%f10, [%r3+64];
	ld.volatile.shared.f32 	%f11, [%r3];
	add.f32 	%f12, %f10, %f11;
	st.volatile.shared.f32 	[%r3], %f12;
	ld.volatile.shared.f32 	%f13, [%r3+32];
	ld.volatile.shared.f32 	%f14, [%r3];
	add.f32 	%f15, %f13, %f14;
	st.volatile.shared.f32 	[%r3], %f15;
	ld.volatile.shared.f32 	%f16, [%r3+16];
	ld.volatile.shared.f32 	%f17, [%r3];
	add.f32 	%f18, %f16, %f17;
	st.volatile.shared.f32 	[%r3], %f18;
	ld.volatile.shared.f32 	%f19, [%r3+8];
	ld.volatile.shared.f32 	%f20, [%r3];
	add.f32 	%f21, %f19, %f20;
	st.volatile.shared.f32 	[%r3], %f21;
	ld.volatile.shared.f32 	%f22, [%r3+4];
	ld.volatile.shared.f32 	%f23, [%r3];
	add.f32 	%f24, %f22, %f23;
	st.volatile.shared.f32 	[%r3], %f24;
	setp.ne.s32 	%p5, %r1, 0;
	@%p5 bra 	$L__BB4_7;
	ld.shared.f32 	%f25, [_ZZ7reduce4PfS_E5sdata];
	cvta.to.global.u64 	%rd8, %rd1;
	atom.global.add.f32 	%f26, [%rd8], %f25;
$L__BB4_7:
	ret;

}
	// .globl	_Z10set_vectorifPf
.visible .entry _Z10set_vectorifPf(
	.param .u32 _Z10set_vectorifPf_param_0,
	.param .f32 _Z10set_vectorifPf_param_1,
	.param .u64 .ptr .align 1 _Z10set_vectorifPf_param_2
)
{
	.reg .pred 	%p<2>;
	.reg .b32 	%r<7>;
	.reg .b64 	%rd<5>;

	ld.param.u32 	%r2, [_Z10set_vectorifPf_param_0];
	ld.param.u64 	%rd1, [_Z10set_vectorifPf_param_2];
	mov.u32 	%r3, %tid.x;
	mov.u32 	%r4, %ctaid.x;
	mov.u32 	%r5, %ntid.x;
	mad.lo.s32 	%r1, %r4, %r5, %r3;
	setp.ge.s32 	%p1, %r1, %r2;
	@%p1 bra 	$L__BB5_2;
	cvta.to.global.u64 	%rd2, %rd1;
	mul.wide.s32 	%rd3, %r1, 4;
	add.s64 	%rd4, %rd2, %rd3;
	mov.b32 	%r6, 1065353216;
	st.global.u32 	[%rd4], %r6;
$L__BB5_2:
	ret;

}
	// .globl	_Z7reduce6ILj64EEvPfS0_
.visible .entry _Z7reduce6ILj64EEvPfS0_(
	.param .u64 .ptr .align 1 _Z7reduce6ILj64EEvPfS0__param_0,
	.param .u64 .ptr .align 1 _Z7reduce6ILj64EEvPfS0__param_1
)
{
	.reg .pred 	%p<5>;
	.reg .b32 	%r<16>;
	.reg .b32 	%f<28>;
	.reg .b64 	%rd<7>;
	// demoted variable
	.shared .align 4 .b8 _ZZ7reduce6ILj64EEvPfS0_E5sdata[256];
	ld.param.u64 	%rd2, [_Z7reduce6ILj64EEvPfS0__param_0];
	ld.param.u64 	%rd3, [_Z7reduce6ILj64EEvPfS0__param_1];
	mov.u32 	%r1, %tid.x;
	mov.u32 	%r7, %ctaid.x;
	mov.u32 	%r8, %ntid.x;
	mul.lo.s32 	%r9, %r8, %r7;
	shl.b32 	%r10, %r9, 1;
	add.s32 	%r15, %r10, %r1;
	shl.b32 	%r11, %r1, 2;
	mov.u32 	%r12, _ZZ7reduce6ILj64EEvPfS0_E5sdata;
	add.s32 	%r3, %r12, %r11;
	mov.b32 	%r13, 0;
	st.shared.u32 	[%r3], %r13;
	setp.gt.u32 	%p1, %r15, 4194303;
	@%p1 bra 	$L__BB6_4;
	mov.u32 	%r14, %nctaid.x;
	shl.b32 	%r4, %r14, 7;
	cvta.to.global.u64 	%rd1, %rd2;
	mov.f32 	%f27, 0f00000000;
$L__BB6_2:
	mul.wide.u32 	%rd4, %r15, 4;
	add.s64 	%rd5, %rd1, %rd4;
	ld.global.f32 	%f4, [%rd5];
	ld.global.f32 	%f5, [%rd5+256];
	add.f32 	%f6, %f4, %f5;
	add.f32 	%f27, %f27, %f6;
	add.s32 	%r15, %r15, %r4;
	setp.lt.u32 	%p2, %r15, 4194304;
	@%p2 bra 	$L__BB6_2;
	st.shared.f32 	[%r3], %f27;
$L__BB6_4:
	bar.sync 	0;
	setp.gt.u32 	%p3, %r1, 31;
	@%p3 bra 	$L__BB6_7;
	ld.volatile.shared.f32 	%f7, [%r3+128];
	ld.volatile.shared.f32 	%f8, [%r3];
	add.f32 	%f9, %f7, %f8;
	st.volatile.shared.f32 	[%r3], %f9;
	ld.volatile.shared.f32 	%f10, [%r3+64];
	ld.volatile.shared.f32 	%f11, [%r3];
	add.f32 	%f12, %f10, %f11;
	st.volatile.shared.f32 	[%r3], %f12;
	ld.volatile.shared.f32 	%f13, [%r3+32];
	ld.volatile.shared.f32 	%f14, [%r3];
	add.f32 	%f15, %f13, %f14;
	st.volatile.shared.f32 	[%r3], %f15;
	ld.volatile.shared.f32 	%f16, [%r3+16];
	ld.volatile.shared.f32 	%f17, [%r3];
	add.f32 	%f18, %f16, %f17;
	st.volatile.shared.f32 	[%r3], %f18;
	ld.volatile.shared.f32 	%f19, [%r3+8];
	ld.volatile.shared.f32 	%f20, [%r3];
	add.f32 	%f21, %f19, %f20;
	st.volatile.shared.f32 	[%r3], %f21;
	ld.volatile.shared.f32 	%f22, [%r3+4];
	ld.volatile.shared.f32 	%f23, [%r3];
	add.f32 	%f24, %f22, %f23;
	st.volatile.shared.f32 	[%r3], %f24;
	setp.ne.s32 	%p4, %r1, 0;
	@%p4 bra 	$L__BB6_7;
	ld.shared.f32 	%f25, [_ZZ7reduce6ILj64EEvPfS0_E5sdata];
	cvta.to.global.u64 	%rd6, %rd3;
	atom.global.add.f32 	%f26, [%rd6], %f25;
$L__BB6_7:
	ret;

}


// ===== COMPILED SASS (sm_100) =====

	.target	sm_100

	.elftype	@"ET_EXEC"


//--------------------- .note.nv.tkinfo           --------------------------
	.section	.note.nv.tkinfo,"",@"SHT_NOTE"
	.sectionflags	@"SHF_NOTE_NV_TKINFO"
	.tkinfo
        /*0018*/ 	.word	0x00000002
        /*0030*/ 	.string	""
        /*0030*/ 	.string	"ptxas"
        /*0030*/ 	.string	"Cuda compilation tools, release 13.0, V13.0.88"
        /*0030*/ 	.string	"Build cuda_13.0.r13.0/compiler.36424714_0"
        /*0030*/ 	.string	"-arch sm_100 -m 64 "



//--------------------- .note.nv.cuinfo           --------------------------
	.section	.note.nv.cuinfo,"",@"SHT_NOTE"
	.sectionflags	@"SHF_NOTE_NV_CUINFO"
        /*0018*/ 	.short	0x0002
        /*001a*/ 	.short	0x0064
        /*001c*/ 	.short	0x0082
	.zero		2


//--------------------- .nv.info                  --------------------------
	.section	.nv.info,"",@"SHT_CUDA_INFO"
	.align	4


	//----- nvinfo : EIATTR_REGCOUNT
	.align		4
        /*0000*/ 	.byte	0x04, 0x2f
        /*0002*/ 	.short	(.L_1 - .L_0)
	.align		4
.L_0:
        /*0004*/ 	.word	index@(_Z7reduce0PfS_)
        /*0008*/ 	.word	0x0000000c


	//----- nvinfo : EIATTR_FRAME_SIZE
	.align		4
.L_1:
        /*000c*/ 	.byte	0x04, 0x11
        /*000e*/ 	.short	(.L_3 - .L_2)
	.align		4
.L_2:
        /*0010*/ 	.word	index@(_Z7reduce0PfS_)
        /*0014*/ 	.word	0x00000000


	//----- nvinfo : EIATTR_REGCOUNT
	.align		4
.L_3:
        /*0018*/ 	.byte	0x04, 0x2f
        /*001a*/ 	.short	(.L_5 - .L_4)
	.align		4
.L_4:
        /*001c*/ 	.word	index@(_Z7reduce1PfS_)
        /*0020*/ 	.word	0x0000000a


	//----- nvinfo : EIATTR_FRAME_SIZE
	.align		4
.L_5:
        /*0024*/ 	.byte	0x04, 0x11
        /*0026*/ 	.short	(.L_7 - .L_6)
	.align		4
.L_6:
        /*0028*/ 	.word	index@(_Z7reduce1PfS_)
        /*002c*/ 	.word	0x00000000


	//----- nvinfo : EIATTR_REGCOUNT
	.align		4
.L_7:
        /*0030*/ 	.byte	0x04, 0x2f
        /*0032*/ 	.short	(.L_9 - .L_8)
	.align		4
.L_8:
        /*0034*/ 	.word	index@(_Z7reduce2PfS_)
        /*0038*/ 	.word	0x0000000a


	//----- nvinfo : EIATTR_FRAME_SIZE
	.align		4
.L_9:
        /*003c*/ 	.byte	0x04, 0x11
        /*003e*/ 	.short	(.L_11 - .L_10)
	.align		4
.L_10:
        /*0040*/ 	.word	index@(_Z7reduce2PfS_)
        /*0044*/ 	.word	0x00000000


	//----- nvinfo : EIATTR_REGCOUNT
	.align		4
.L_11:
        /*0048*/ 	.byte	0x04, 0x2f
        /*004a*/ 	.short	(.L_13 - .L_12)
	.align		4
.L_12:
        /*004c*/ 	.word	index@(_Z7reduce3PfS_)
        /*0050*/ 	.word	0x0000000c


	//----- nvinfo : EIATTR_FRAME_SIZE
	.align		4
.L_13:
        /*0054*/ 	.byte	0x04, 0x11
        /*0056*/ 	.short	(.L_15 - .L_14)
	.align		4
.L_14:
        /*0058*/ 	.word	index@(_Z7reduce3PfS_)
        /*005c*/ 	.word	0x00000000


	//----- nvinfo : EIATTR_REGCOUNT
	.align		4
.L_15:
        /*0060*/ 	.byte	0x04, 0x2f
        /*0062*/ 	.short	(.L_17 - .L_16)
	.align		4
.L_16:
        /*0064*/ 	.word	index@(_Z7reduce4PfS_)
        /*0068*/ 	.word	0x0000000b


	//----- nvinfo : EIATTR_FRAME_SIZE
	.align		4
.L_17:
        /*006c*/ 	.byte	0x04, 0x11
        /*006e*/ 	.short	(.L_19 - .L_18)
	.align		4
.L_18:
        /*0070*/ 	.word	index@(_Z7reduce4PfS_)
        /*0074*/ 	.word	0x00000000


	//----- nvinfo : EIATTR_REGCOUNT
	.align		4
.L_19:
        /*0078*/ 	.byte	0x04, 0x2f
        /*007a*/ 	.short	(.L_21 - .L_20)
	.align		4
.L_20:
        /*007c*/ 	.word	index@(_Z10set_vectorifPf)
        /*0080*/ 	.word	0x0000000a


	//----- nvinfo : EIATTR_FRAME_SIZE
	.align		4
.L_21:
        /*0084*/ 	.byte	0x04, 0x11
        /*0086*/ 	.short	(.L_23 - .L_22)
	.align		4
.L_22:
        /*0088*/ 	.word	index@(_Z10set_vectorifPf)
        /*008c*/ 	.word	0x00000000


	//----- nvinfo : EIATTR_REGCOUNT
	.align		4
.L_23:
        /*0090*/ 	.byte	0x04, 0x2f
        /*0092*/ 	.short	(.L_25 - .L_24)
	.align		4
.L_24:
        /*0094*/ 	.word	index@(_Z7reduce6ILj64EEvPfS0_)
        /*0098*/ 	.word	0x0000000e


	//----- nvinfo : EIATTR_FRAME_SIZE
	.align		4
.L_25:
        /*009c*/ 	.byte	0x04, 0x11
        /*009e*/ 	.short	(.L_27 - .L_26)
	.align		4
.L_26:
        /*00a0*/ 	.word	index@(_Z7reduce6ILj64EEvPfS0_)
        /*00a4*/ 	.word	0x00000000


	//----- nvinfo : EIATTR_MIN_STACK_SIZE
	.align		4
.L_27:
        /*00a8*/ 	.byte	0x04, 0x12
        /*00aa*/ 	.short	(.L_29 - .L_28)
	.align		4
.L_28:
        /*00ac*/ 	.word	index@(_Z7reduce6ILj64EEvPfS0_)
        /*00b0*/ 	.word	0x00000000


	//----- nvinfo : EIATTR_MIN_STACK_SIZE
	.align		4
.L_29:
        /*00b4*/ 	.byte	0x04, 0x12
        /*00b6*/ 	.short	(.L_31 - .L_30)
	.align		4
.L_30:
        /*00b8*/ 	.word	index@(_Z10set_vectorifPf)
        /*00bc*/ 	.word	0x00000000


	//----- nvinfo : EIATTR_MIN_STACK_SIZE
	.align		4
.L_31:
        /*00c0*/ 	.byte	0x04, 0x12
        /*00c2*/ 	.short	(.L_33 - .L_32)
	.align		4
.L_32:
        /*00c4*/ 	.word	index@(_Z7reduce4PfS_)
        /*00c8*/ 	.word	0x00000000


	//----- nvinfo : EIATTR_MIN_STACK_SIZE
	.align		4
.L_33:
        /*00cc*/ 	.byte	0x04, 0x12
        /*00ce*/ 	.short	(.L_35 - .L_34)
	.align		4
.L_34:
        /*00d0*/ 	.word	index@(_Z7reduce3PfS_)
        /*00d4*/ 	.word	0x00000000


	//----- nvinfo : EIATTR_MIN_STACK_SIZE
	.align		4
.L_35:
        /*00d8*/ 	.byte	0x04, 0x12
        /*00da*/ 	.short	(.L_37 - .L_36)
	.align		4
.L_36:
        /*00dc*/ 	.word	index@(_Z7reduce2PfS_)
        /*00e0*/ 	.word	0x00000000


	//----- nvinfo : EIATTR_MIN_STACK_SIZE
	.align		4
.L_37:
        /*00e4*/ 	.byte	0x04, 0x12
        /*00e6*/ 	.short	(.L_39 - .L_38)
	.align		4
.L_38:
        /*00e8*/ 	.word	index@(_Z7reduce1PfS_)
        /*00ec*/ 	.word	0x00000000


	//----- nvinfo : EIATTR_MIN_STACK_SIZE
	.align		4
.L_39:
        /*00f0*/ 	.byte	0x04, 0x12
        /*00f2*/ 	.short	(.L_41 - .L_40)
	.align		4
.L_40:
        /*00f4*/ 	.word	index@(_Z7reduce0PfS_)
        /*00f8*/ 	.word	0x00000000
.L_41:


//--------------------- .nv.compat                --------------------------
	.section	.nv.compat,"",@"SHT_CUDA_COMPAT_INFO"
	.align	4
        /*0000*/ 	.byte	0x02, 0x09, 0x00, 0x00, 0x02, 0x02, 0x01, 0x00, 0x02, 0x05, 0x05, 0x00, 0x03, 0x07, 0x01, 0x01
        /*0010*/ 	.byte	0x02, 0x03, 0x00, 0x00, 0x02, 0x06, 0x01, 0x00, 0x04, 0x0b, 0x08, 0x00, 0x09, 0x00, 0x00, 0x00
        /*0020*/ 	.byte	0x00, 0x00, 0x00, 0x00


//--------------------- .nv.info._Z7reduce6ILj64EEvPfS0_ --------------------------
	.section	.nv.info._Z7reduce6ILj64EEvPfS0_,"",@"SHT_CUDA_INFO"
	.sectionflags	@""
	.align	4


	//----- nvinfo : EIATTR_CUDA_API_VERSION
	.align		4
        /*0000*/ 	.byte	0x04, 0x37
        /*0002*/ 	.short	(.L_43 - .L_42)
.L_42:
        /*0004*/ 	.word	0x00000082


	//----- nvinfo : EIATTR_KPARAM_INFO
	.align		4
.L_43:
        /*0008*/ 	.byte	0x04, 0x17
        /*000a*/ 	.short	(.L_45 - .L_44)
.L_44:
        /*000c*/ 	.word	0x00000000
        /*0010*/ 	.short	0x0001
        /*0012*/ 	.short	0x0008
        /*0014*/ 	.byte	0x00, 0xf5, 0x21, 0x00


	//----- nvinfo : EIATTR_KPARAM_INFO
	.align		4
.L_45:
        /*0018*/ 	.byte	0x04, 0x17
        /*001a*/ 	.short	(.L_47 - .L_46)
.L_46:
        /*001c*/ 	.word	0x00000000
        /*0020*/ 	.short	0x0000
        /*0022*/ 	.short	0x0000
        /*0024*/ 	.byte	0x00, 0xf5, 0x21, 0x00


	//----- nvinfo : EIATTR_SPARSE_MMA_MASK
	.align		4
.L_47:
        /*0028*/ 	.byte	0x03, 0x50
        /*002a*/ 	.short	0x0000


	//----- nvinfo : EIATTR_MAXREG_COUNT
	.align		4
        /*002c*/ 	.byte	0x03, 0x1b
        /*002e*/ 	.short	0x00ff


	//----- nvinfo : EIATTR_NUM_BARRIERS
	.align		4
        /*0030*/ 	.byte	0x02, 0x4c
        /*0032*/ 	.byte	0x01
	.zero		1


	//----- nvinfo : EIATTR_MERCURY_ISA_VERSION
	.align		4
        /*0034*/ 	.byte	0x03, 0x5f
        /*0036*/ 	.short	0x0101


	//----- nvinfo : EIATTR_VRC_CTA_INIT_COUNT
	.align		4
        /*0038*/ 	.byte	0x02, 0x4a
	.zero		1
	.zero		1


	//----- nvinfo : EIATTR_EXIT_INSTR_OFFSETS
	.align		4
        /*003c*/ 	.byte	0x04, 0x1c
        /*003e*/ 	.short	(.L_49 - .L_48)


	//   ....[0]....
.L_48:
        /*0040*/ 	.word	0x00000200


	//   ....[1]....
        /*0044*/ 	.word	0x000003a0


	//   ....[2]....
        /*0048*/ 	.word	0x000003e0


	//----- nvinfo : EIATTR_CRS_STACK_SIZE
	.align		4
.L_49:
        /*004c*/ 	.byte	0x04, 0x1e
        /*004e*/ 	.short	(.L_51 - .L_50)
.L_50:
        /*0050*/ 	.word	0x00000000


	//----- nvinfo : EIATTR_CBANK_PARAM_SIZE
	.align		4
.L_51:
        /*0054*/ 	.byte	0x03, 0x19
        /*0056*/ 	.short	0x0010


	//----- nvinfo : EIATTR_PARAM_CBANK
	.align		4
        /*0058*/ 	.byte	0x04, 0x0a
        /*005a*/ 	.short	(.L_53 - .L_52)
	.align		4
.L_52:
        /*005c*/ 	.word	index@(.nv.constant0._Z7reduce6ILj64EEvPfS0_)
        /*0060*/ 	.short	0x0380
        /*0062*/ 	.short	0x0010


	//----- nvinfo : EIATTR_SW_WAR
	.align		4
.L_53:
        /*0064*/ 	.byte	0x04, 0x36
        /*0066*/ 	.short	(.L_55 - .L_54)
.L_54:
        /*0068*/ 	.word	0x00000008
.L_55:


//--------------------- .nv.info._Z10set_vectorifPf --------------------------
	.section	.nv.info._Z10set_vectorifPf,"",@"SHT_CUDA_INFO"
	.sectionflags	@""
	.align	4


	//----- nvinfo : EIATTR_CUDA_API_VERSION
	.align		4
        /*0000*/ 	.byte	0x04, 0x37
        /*0002*/ 	.short	(.L_57 - .L_56)
.L_56:
        /*0004*/ 	.word	0x00000082


	//----- nvinfo : EIATTR_KPARAM_INFO
	.align		4
.L_57:
        /*0008*/ 	.byte	0x04, 0x17
        /*000a*/ 	.short	(.L_59 - .L_58)
.L_58:
        /*000c*/ 	.word	0x00000000
        /*0010*/ 	.short	0x0002
        /*0012*/ 	.short	0x0008
        /*0014*/ 	.byte	0x00, 0xf5, 0x21, 0x00


	//----- nvinfo : EIATTR_KPARAM_INFO
	.align		4
.L_59:
        /*0018*/ 	.byte	0x04, 0x17
        /*001a*/ 	.short	(.L_61 - .L_60)
.L_60:
        /*001c*/ 	.word	0x00000000
        /*0020*/ 	.short	0x0001
        /*0022*/ 	.short	0x0004
        /*0024*/ 	.byte	0x00, 0xf0, 0x11, 0x00


	//----- nvinfo : EIATTR_KPARAM_INFO
	.align		4
.L_61:
        /*0028*/ 	.byte	0x04, 0x17
        /*002a*/ 	.short	(.L_63 - .L_62)
.L_62:
        /*002c*/ 	.word	0x00000000
        /*0030*/ 	.short	0x0000
        /*0032*/ 	.short	0x0000
        /*0034*/ 	.byte	0x00, 0xf0, 0x11, 0x00


	//----- nvinfo : EIATTR_SPARSE_MMA_MASK
	.align		4
.L_63:
        /*0038*/ 	.byte	0x03, 0x50
        /*003a*/ 	.short	0x0000


	//----- nvinfo : EIATTR_MAXREG_COUNT
	.align		4
        /*003c*/ 	.byte	0x03, 0x1b
        /*003e*/ 	.short	0x00ff


	//----- nvinfo : EIATTR_MERCURY_ISA_VERSION
	.align		4
        /*0040*/ 	.byte	0x03, 0x5f
        /*0042*/ 	.short	0x0101


	//----- nvinfo : EIATTR_VRC_CTA_INIT_COUNT
	.align		4
        /*0044*/ 	.byte	0x02, 0x4a
	.zero		1
	.zero		1


	//----- nvinfo : EIATTR_EXIT_INSTR_OFFSETS
	.align		4
        /*0048*/ 	.byte	0x04, 0x1c
        /*004a*/ 	.short	(.L_65 - .L_64)


	//   ....[0]....
.L_64:
        /*004c*/ 	.word	0x00000070


	//   ....[1]....
        /*0050*/ 	.word	0x000000d0


	//----- nvinfo : EIATTR_CBANK_PARAM_SIZE
	.align		4
.L_65:
        /*0054*/ 	.byte	0x03, 0x19
        /*0056*/ 	.short	0x0010


	//----- nvinfo : EIATTR_PARAM_CBANK
	.align		4
        /*0058*/ 	.byte	0x04, 0x0a
        /*005a*/ 	.short	(.L_67 - .L_66)
	.align		4
.L_66:
        /*005c*/ 	.word	index@(.nv.constant0._Z10set_vectorifPf)
        /*0060*/ 	.short	0x0380
        /*0062*/ 	.short	0x0010


	//----- nvinfo : EIATTR_SW_WAR
	.align		4
.L_67:
        /*0064*/ 	.byte	0x04, 0x36
        /*0066*/ 	.short	(.L_69 - .L_68)
.L_68:
        /*0068*/ 	.word	0x00000008
.L_69:


//--------------------- .nv.info._Z7reduce4PfS_   --------------------------
	.section	.nv.info._Z7reduce4PfS_,"",@"SHT_CUDA_INFO"
	.sectionflags	@""
	.align	4


	//----- nvinfo : EIATTR_CUDA_API_VERSION
	.align		4
        /*0000*/ 	.byte	0x04, 0x37
        /*0002*/ 	.short	(.L_71 - .L_70)
.L_70:
        /*0004*/ 	.word	0x00000082


	//----- nvinfo : EIATTR_KPARAM_INFO
	.align		4
.L_71:
        /*0008*/ 	.byte	0x04, 0x17
        /*000a*/ 	.short	(.L_73 - .L_72)
.L_72:
        /*000c*/ 	.word	0x00000000
        /*0010*/ 	.short	0x0001
        /*0012*/ 	.short	0x0008
        /*0014*/ 	.byte	0x00, 0xf5, 0x21, 0x00


	//----- nvinfo : EIATTR_KPARAM_INFO
	.align		4
.L_73:
        /*0018*/ 	.byte	0x04, 0x17
        /*001a*/ 	.short	(.L_75 - .L_74)
.L_74:
        /*001c*/ 	.word	0x00000000
        /*0020*/ 	.short	0x0000
        /*0022*/ 	.short	0x0000
        /*0024*/ 	.byte	0x00, 0xf5, 0x21, 0x00


	//----- nvinfo : EIATTR_SPARSE_MMA_MASK
	.align		4
.L_75:
        /*0028*/ 	.byte	0x03, 0x50
        /*002a*/ 	.short	0x0000


	//----- nvinfo : EIATTR_MAXREG_COUNT
	.align		4
        /*002c*/ 	.byte	0x03, 0x1b
        /*002e*/ 	.short	0x00ff


	//----- nvinfo : EIATTR_NUM_BARRIERS
	.align		4
        /*0030*/ 	.byte	0x02, 0x4c
        /*0032*/ 	.byte	0x01
	.zero		1


	//----- nvinfo : EIATTR_MERCURY_ISA_VERSION
	.align		4
        /*0034*/ 	.byte	0x03, 0x5f
        /*0036*/ 	.short	0x0101


	//----- nvinfo : EIATTR_VRC_CTA_INIT_COUNT
	.align		4
        /*0038*/ 	.byte	0x02, 0x4a
	.zero		1
	.zero		1


	//----- nvinfo : EIATTR_EXIT_INSTR_OFFSETS
	.align		4
        /*003c*/ 	.byte	0x04, 0x1c
        /*003e*/ 	.short	(.L_77 - .L_76)


	//   ....[0]....
.L_76:
        /*0040*/ 	.word	0x00000260


	//   ....[1]....
        /*0044*/ 	.word	0x00000400


	//   ....[2]....
        /*0048*/ 	.word	0x00000470


	//----- nvinfo : EIATTR_CRS_STACK_SIZE
	.align		4
.L_77:
        /*004c*/ 	.byte	0x04, 0x1e
        /*004e*/ 	.short	(.L_79 - .L_78)
.L_78:
        /*0050*/ 	.word	0x00000000


	//----- nvinfo : EIATTR_CBANK_PARAM_SIZE
	.align		4
.L_79:
        /*0054*/ 	.byte	0x03, 0x19
        /*0056*/ 	.short	0x0010


	//----- nvinfo : EIATTR_PARAM_CBANK
	.align		4
        /*0058*/ 	.byte	0x04, 0x0a
        /*005a*/ 	.short	(.L_81 - .L_80)
	.align		4
.L_80:
        /*005c*/ 	.word	index@(.nv.constant0._Z7reduce4PfS_)
        /*0060*/ 	.short	0x0380
        /*0062*/ 	.short	0x0010


	//----- nvinfo : EIATTR_SW_WAR
	.align		4
.L_81:
        /*0064*/ 	.byte	0x04, 0x36
        /*0066*/ 	.short	(.L_83 - .L_82)
.L_82:
        /*0068*/ 	.word	0x00000008
.L_83:


//--------------------- .nv.info._Z7reduce3PfS_   --------------------------
	.section	.nv.info._Z7reduce3PfS_,"",@"SHT_CUDA_INFO"
	.sectionflags	@""
	.align	4


	//----- nvinfo : EIATTR_CUDA_API_VERSION
	.align		4
        /*0000*/ 	.byte	0x04, 0x37
        /*0002*/ 	.short	(.L_85 - .L_84)
.L_84:
        /*0004*/ 	.word	0x00000082


	//----- nvinfo : EIATTR_KPARAM_INFO
	.align		4
.L_85:
        /*0008*/ 	.byte	0x04, 0x17
        /*000a*/ 	.short	(.L_87 - .L_86)
.L_86:
        /*000c*/ 	.word	0x00000000
        /*0010*/ 	.short	0x0001
        /*0012*/ 	.short	0x0008
        /*0014*/ 	.byte	0x00, 0xf5, 0x21, 0x00


	//----- nvinfo : EIATTR_KPARAM_INFO
	.align		4
.L_87:
        /*0018*/ 	.byte	0x04, 0x17
        /*001a*/ 	.short	(.L_89 - .L_88)
.L_88:
        /*001c*/ 	.word	0x00000000
        /*0020*/ 	.short	0x0000
        /*0022*/ 	.short	0x0000
        /*0024*/ 	.byte	0x00, 0xf5, 0x21, 0x00


	//----- nvinfo : EIATTR_SPARSE_MMA_MASK
	.align		4
.L_89:
        /*0028*/ 	.byte	0x03, 0x50
        /*002a*/ 	.short	0x0000


	//----- nvinfo : EIATTR_MAXREG_COUNT
	.align		4
        /*002c*/ 	.byte	0x03, 0x1b
        /*002e*/ 	.short	0x00ff


	//----- nvinfo : EIATTR_NUM_BARRIERS
	.align		4
        /*0030*/ 	.byte	0x02, 0x4c
        /*0032*/ 	.byte	0x01
	.zero		1


	//----- nvinfo : EIATTR_MERCURY_ISA_VERSION
	.align		4
        /*0034*/ 	.byte	0x03, 0x5f
        /*0036*/ 	.short	0x0101


	//----- nvinfo : EIATTR_VRC_CTA_INIT_COUNT
	.align		4
        /*0038*/ 	.byte	0x02, 0x4a
	.zero		1
	.zero		1


	//----- nvinfo : EIATTR_EXIT_INSTR_OFFSETS
	.align		4
        /*003c*/ 	.byte	0x04, 0x1c
        /*003e*/ 	.short	(.L_91 - .L_90)


	//   ....[0]....
.L_90:
        /*0040*/ 	.word	0x00000230


	//   ....[1]....
        /*0044*/ 	.word	0x000002a0


	//----- nvinfo : EIATTR_CBANK_PARAM_SIZE
	.align		4
.L_91:
        /*0048*/ 	.byte	0x03, 0x19
        /*004a*/ 	.short	0x0010


	//----- nvinfo : EIATTR_PARAM_CBANK
	.align		4
        /*004c*/ 	.byte	0x04, 0x0a
        /*004e*/ 	.short	(.L_93 - .L_92)
	.align		4
.L_92:
        /*0050*/ 	.word	index@(.nv.constant0._Z7reduce3PfS_)
        /*0054*/ 	.short	0x0380
        /*0056*/ 	.short	0x0010


	//----- nvinfo : EIATTR_SW_WAR
	.align		4
.L_93:
        /*0058*/ 	.byte	0x04, 0x36
        /*005a*/ 	.short	(.L_95 - .L_94)
.L_94:
        /*005c*/ 	.word	0x00000008
.L_95:


//--------------------- .nv.info._Z7reduce2PfS_   --------------------------
	.section	.nv.info._Z7reduce2PfS_,"",@"SHT_CUDA_INFO"
	.sectionflags	@""
	.align	4


	//----- nvinfo : EIATTR_CUDA_API_VERSION
	.align		4
        /*0000*/ 	.byte	0x04, 0x37
        /*0002*/ 	.short	(.L_97 - .L_96)
.L_96:
        /*0004*/ 	.word	0x00000082


	//----- nvinfo : EIATTR_KPARAM_INFO
	.align		4
.L_97:
        /*0008*/ 	.byte	0x04, 0x17
        /*000a*/ 	.short	(.L_99 - .L_98)
.L_98:
        /*000c*/ 	.word	0x00000000
        /*0010*/ 	.short	0x0001
        /*0012*/ 	.short	0x0008
        /*0014*/ 	.byte	0x00, 0xf5, 0x21, 0x00


	//----- nvinfo : EIATTR_KPARAM_INFO
	.align		4
.L_99:
        /*0018*/ 	.byte	0x04, 0x17
        /*001a*/ 	.short	(.L_101 - .L_100)
.L_100:
        /*001c*/ 	.word	0x00000000
        /*0020*/ 	.short	0x0000
        /*0022*/ 	.short	0x0000
        /*0024*/ 	.byte	0x00, 0xf5, 0x21, 0x00


	//----- nvinfo : EIATTR_SPARSE_MMA_MASK
	.align		4
.L_101:
        /*0028*/ 	.byte	0x03, 0x50
        /*002a*/ 	.short	0x0000


	//----- nvinfo : EIATTR_MAXREG_COUNT
	.align		4
        /*002c*/ 	.byte	0x03, 0x1b
        /*002e*/ 	.short	0x00ff


	//----- nvinfo : EIATTR_NUM_BARRIERS
	.align		4
        /*0030*/ 	.byte	0x02, 0x4c
        /*0032*/ 	.byte	0x01
	.zero		1


	//----- nvinfo : EIATTR_MERCURY_ISA_VERSION
	.align		4
        /*0034*/ 	.byte	0x03, 0x5f
        /*0036*/ 	.short	0x0101


	//----- nvinfo : EIATTR_VRC_CTA_INIT_COUNT
	.align		4
        /*0038*/ 	.byte	0x02, 0x4a
	.zero		1
	.zero		1


	//----- nvinfo : EIATTR_EXIT_INSTR_OFFSETS
	.align		4
        /*003c*/ 	.byte	0x04, 0x1c
        /*003e*/ 	.short	(.L_103 - .L_102)


	//   ....[0]....
.L_102:
        /*0040*/ 	.word	0x000001d0


	//   ....[1]....
        /*0044*/ 	.word	0x00000240


	//----- nvinfo : EIATTR_CBANK_PARAM_SIZE
	.align		4
.L_103:
        /*0048*/ 	.byte	0x03, 0x19
        /*004a*/ 	.short	0x0010


	//----- nvinfo : EIATTR_PARAM_CBANK
	.align		4
        /*004c*/ 	.byte	0x04, 0x0a
        /*004e*/ 	.short	(.L_105 - .L_104)
	.align		4
.L_104:
        /*0050*/ 	.word	index@(.nv.constant0._Z7reduce2PfS_)
        /*0054*/ 	.short	0x0380
        /*0056*/ 	.short	0x0010


	//----- nvinfo : EIATTR_SW_WAR
	.align		4
.L_105:
        /*0058*/ 	.byte	0x04, 0x36
        /*005a*/ 	.short	(.L_107 - .L_106)
.L_106:
        /*005c*/ 	.word	0x00000008
.L_107:


//--------------------- .nv.info._Z7reduce1PfS_   --------------------------
	.section	.nv.info._Z7reduce1PfS_,"",@"SHT_CUDA_INFO"
	.sectionflags	@""
	.align	4


	//----- nvinfo : EIATTR_CUDA_API_VERSION
	.align		4
        /*0000*/ 	.byte	0x04, 0x37
        /*0002*/ 	.short	(.L_109 - .L_108)
.L_108:
        /*0004*/ 	.word	0x00000082


	//----- nvinfo : EIATTR_KPARAM_INFO
	.align		4
.L_109:
        /*0008*/ 	.byte	0x04, 0x17
        /*000a*/ 	.short	(.L_111 - .L_110)
.L_110:
        /*000c*/ 	.word	0x00000000
        /*0010*/ 	.short	0x0001
        /*0012*/ 	.short	0x0008
        /*0014*/ 	.byte	0x00, 0xf5, 0x21, 0x00


	//----- nvinfo : EIATTR_KPARAM_INFO
	.align		4
.L_111:
        /*0018*/ 	.byte	0x04, 0x17
        /*001a*/ 	.short	(.L_113 - .L_112)
.L_112:
        /*001c*/ 	.word	0x00000000
        /*0020*/ 	.short	0x0000
        /*0022*/ 	.short	0x0000
        /*0024*/ 	.byte	0x00, 0xf5, 0x21, 0x00


	//----- nvinfo : EIATTR_SPARSE_MMA_MASK
	.align		4
.L_113:
        /*0028*/ 	.byte	0x03, 0x50
        /*002a*/ 	.short	0x0000


	//----- nvinfo : EIATTR_MAXREG_COUNT
	.align		4
        /*002c*/ 	.byte	0x03, 0x1b
        /*002e*/ 	.short	0x00ff


	//----- nvinfo : EIATTR_NUM_BARRIERS
	.align		4
        /*0030*/ 	.byte	0x02, 0x4c
        /*0032*/ 	.byte	0x01
	.zero		1


	//----- nvinfo : EIATTR_MERCURY_ISA_VERSION
	.align		4
        /*0034*/ 	.byte	0x03, 0x5f
        /*0036*/ 	.short	0x0101


	//----- nvinfo : EIATTR_VRC_CTA_INIT_COUNT
	.align		4
        /*0038*/ 	.byte	0x02, 0x4a
	.zero		1
	.zero		1


	//----- nvinfo : EIATTR_EXIT_INSTR_OFFSETS
	.align		4
        /*003c*/ 	.byte	0x04, 0x1c
        /*003e*/ 	.short	(.L_115 - .L_114)


	//   ....[0]....
.L_114:
        /*0040*/ 	.word	0x00000210


	//   ....[1]....
        /*0044*/ 	.word	0x00000280


	//----- nvinfo : EIATTR_CBANK_PARAM_SIZE
	.align		4
.L_115:
        /*0048*/ 	.byte	0x03, 0x19
        /*004a*/ 	.short	0x0010


	//----- nvinfo : EIATTR_PARAM_CBANK
	.align		4
        /*004c*/ 	.byte	0x04, 0x0a
        /*004e*/ 	.short	(.L_117 - .L_116)
	.align		4
.L_116:
        /*0050*/ 	.word	index@(.nv.constant0._Z7reduce1PfS_)
        /*0054*/ 	.short	0x0380
        /*0056*/ 	.short	0x0010


	//----- nvinfo : EIATTR_SW_WAR
	.align		4
.L_117:
        /*0058*/ 	.byte	0x04, 0x36
        /*005a*/ 	.short	(.L_119 - .L_118)
.L_118:
        /*005c*/ 	.word	0x00000008
.L_119:


//--------------------- .nv.info._Z7reduce0PfS_   --------------------------
	.section	.nv.info._Z7reduce0PfS_,"",@"SHT_CUDA_INFO"
	.sectionflags	@""
	.align	4


	//----- nvinfo : EIATTR_CUDA_API_VERSION
	.align		4
        /*0000*/ 	.byte	0x04, 0x37
        /*0002*/ 	.short	(.L_121 - .L_120)
.L_120:
        /*0004*/ 	.word	0x00000082


	//----- nvinfo : EIATTR_KPARAM_INFO
	.align		4
.L_121:
        /*0008*/ 	.byte	0x04, 0x17
        /*000a*/ 	.short	(.L_123 - .L_122)
.L_122:
        /*000c*/ 	.word	0x00000000
        /*0010*/ 	.short	0x0001
        /*0012*/ 	.short	0x0008
        /*0014*/ 	.byte	0x00, 0xf5, 0x21, 0x00


	//----- nvinfo : EIATTR_KPARAM_INFO
	.align		4
.L_123:
        /*0018*/ 	.byte	0x04, 0x17
        /*001a*/ 	.short	(.L_125 - .L_124)
.L_124:
        /*001c*/ 	.word	0x00000000
        /*0020*/ 	.short	0x0000
        /*0022*/ 	.short	0x0000
        /*0024*/ 	.byte	0x00, 0xf5, 0x21, 0x00


	//----- nvinfo : EIATTR_SPARSE_MMA_MASK
	.align		4
.L_125:
        /*0028*/ 	.byte	0x03, 0x50
        /*002a*/ 	.short	0x0000


	//----- nvinfo : EIATTR_MAXREG_COUNT
	.align		4
        /*002c*/ 	.byte	0x03, 0x1b
        /*002e*/ 	.short	0x00ff


	//----- nvinfo : EIATTR_NUM_BARRIERS
	.align		4
        /*0030*/ 	.byte	0x02, 0x4c
        /*0032*/ 	.byte	0x01
	.zero		1


	//----- nvinfo : EIATTR_MERCURY_ISA_VERSION
	.align		4
        /*0034*/ 	.byte	0x03, 0x5f
        /*0036*/ 	.short	0x0101


	//----- nvinfo : EIATTR_VRC_CTA_INIT_COUNT
	.align		4
        /*0038*/ 	.byte	0x02, 0x4a
	.zero		1
	.zero		1


	//----- nvinfo : EIATTR_EXIT_INSTR_OFFSETS
	.align		4
        /*003c*/ 	.byte	0x04, 0x1c
        /*003e*/ 	.short	(.L_127 - .L_126)


	//   ....[0]....
.L_126:
        /*0040*/ 	.word	0x000001f0


	//   ....[1]....
        /*0044*/ 	.word	0x00000260


	//----- nvinfo : EIATTR_CBANK_PARAM_SIZE
	.align		4
.L_127:
        /*0048*/ 	.byte	0x03, 0x19
        /*004a*/ 	.short	0x0010


	//----- nvinfo : EIATTR_PARAM_CBANK
	.align		4
        /*004c*/ 	.byte	0x04, 0x0a
        /*004e*/ 	.short	(.L_129 - .L_128)
	.align		4
.L_128:
        /*0050*/ 	.word	index@(.nv.constant0._Z7reduce0PfS_)
        /*0054*/ 	.short	0x0380
        /*0056*/ 	.short	0x0010


	//----- nvinfo : EIATTR_SW_WAR
	.align		4
.L_129:
        /*0058*/ 	.byte	0x04, 0x36
        /*005a*/ 	.short	(.L_131 - .L_130)
.L_130:
        /*005c*/ 	.word	0x00000008
.L_131:


//--------------------- .nv.callgraph             --------------------------
	.section	.nv.callgraph,"",@"SHT_CUDA_CALLGRAPH"
	.align	4
	.sectionentsize	8
	.align		4
        /*0000*/ 	.word	0x00000000
	.align		4
        /*0004*/ 	.word	0xffffffff
	.align		4
        /*0008*/ 	.word	0x00000000
	.align		4
        /*000c*/ 	.word	0xfffffffe
	.align		4
        /*0010*/ 	.word	0x00000000
	.align		4
        /*0014*/ 	.word	0xfffffffd
	.align		4
        /*0018*/ 	.word	0x00000000
	.align		4
        /*001c*/ 	.word	0xfffffffc


//--------------------- .text._Z7reduce6ILj64EEvPfS0_ --------------------------
	.section	.text._Z7reduce6ILj64EEvPfS0_,"ax",@progbits
	.align	128
        .global         _Z7reduce6ILj64EEvPfS0_
        .type           _Z7reduce6ILj64EEvPfS0_,@function
        .size           _Z7reduce6ILj64EEvPfS0_,(.L_x_21 - _Z7reduce6ILj64EEvPfS0_)
        .other          _Z7reduce6ILj64EEvPfS0_,@"STO_CUDA_ENTRY STV_DEFAULT"
_Z7reduce6ILj64EEvPfS0_:
.text._Z7reduce6ILj64EEvPfS0_:
[----:B------:R-:W-:Y:S01]  /*0000*/  LDC R1, c[0x0][0x37c] ;  /* 0x0000df00ff017b82 */ /* 0x000fe20000000800 */
[----:B------:R-:W0:Y:S07]  /*0010*/  S2R R2, SR_TID.X ;  /* 0x0000000000027919 */ /* 0x000e2e0000002100 */
[----:B------:R-:W1:Y:S01]  /*0020*/  S2UR UR5, SR_CgaCtaId ;  /* 0x00000000000579c3 */ /* 0x000e620000008800 */
[----:B------:R-:W-:Y:S01]  /*0030*/  UMOV UR4, 0x400 ;  /* 0x0000040000047882 */ /* 0x000fe20000000000 */
[----:B------:R-:W-:Y:S06]  /*0040*/  BSSY.RECONVERGENT B0, `(.L_x_0) ;  /* 0x0000019000007945 */ /* 0x000fec0003800200 */
[----:B------:R-:W2:Y:S08]  /*0050*/  S2UR UR6, SR_CTAID.X ;  /* 0x00000000000679c3 */ /* 0x000eb00000002500 */
[----:B------:R-:W2:Y:S01]  /*0060*/  LDC R3, c[0x0][0x360] ;  /* 0x0000d800ff037b82 */ /* 0x000ea20000000800 */
[----:B-1----:R-:W-:-:S06]  /*0070*/  ULEA UR4, UR5, UR4, 0x18 ;  /* 0x0000000405047291 */ /* 0x002fcc000f8ec0ff */
[----:B0-----:R-:W-:-:S05]  /*0080*/  LEA R0, R2, UR4, 0x2 ;  /* 0x0000000402007c11 */ /* 0x001fca000f8e10ff */
[----:B------:R0:W-:Y:S01]  /*0090*/  STS [R0], RZ ;  /* 0x000000ff00007388 */ /* 0x0001e20000000800 */
[----:B--2---:R-:W-:Y:S01]  /*00a0*/  IMAD R3, R3, UR6, RZ ;  /* 0x0000000603037c24 */ /* 0x004fe2000f8e02ff */
[----:B------:R-:W1:Y:S04]  /*00b0*/  LDCU.64 UR6, c[0x0][0x358] ;  /* 0x00006b00ff0677ac */ /* 0x000e680008000a00 */
[----:B------:R-:W-:-:S04]  /*00c0*/  LEA R3, R3, R2, 0x1 ;  /* 0x0000000203037211 */ /* 0x000fc800078e08ff */
[----:B------:R-:W-:-:S13]  /*00d0*/  ISETP.GT.U32.AND P0, PT, R3, 0x3fffff, PT ;  /* 0x003fffff0300780c */ /* 0x000fda0003f04070 */
[----:B01----:R-:W-:Y:S05]  /*00e0*/  @P0 BRA `(.L_x_1) ;  /* 0x0000000000380947 */ /* 0x003fea0003800000 */
[----:B------:R-:W0:Y:S01]  /*00f0*/  LDC R10, c[0x0][0x370] ;  /* 0x0000dc00ff0a7b82 */ /* 0x000e220000000800 */
[----:B------:R-:W-:Y:S01]  /*0100*/  HFMA2 R9, -RZ, RZ, 0, 0 ;  /* 0x00000000ff097431 */ /* 0x000fe200000001ff */
[----:B------:R-:W-:Y:S06]  /*0110*/  BSSY.RECONVERGENT B1, `(.L_x_2) ;  /* 0x000000a000017945 */ /* 0x000fec0003800200 */
[----:B------:R-:W1:Y:S02]  /*0120*/  LDC.64 R6, c[0x0][0x380] ;  /* 0x0000e000ff067b82 */ /* 0x000e640000000a00 */
.L_x_3:
[----:B-1----:R-:W-:-:S05]  /*0130*/  IMAD.WIDE.U32 R4, R3, 0x4, R6 ;  /* 0x0000000403047825 */ /* 0x002fca00078e0006 */
[----:B------:R-:W2:Y:S04]  /*0140*/  LDG.E R8, desc[UR6][R4.64] ;  /* 0x0000000604087981 */ /* 0x000ea8000c1e1900 */
[----:B------:R-:W2:Y:S01]  /*0150*/  LDG.E R11, desc[UR6][R4.64+0x100] ;  /* 0x00010006040b7981 */ /* 0x000ea2000c1e1900 */
[----:B0-----:R-:W-:-:S04]  /*0160*/  LEA R3, R10, R3, 0x7 ;  /* 0x000000030a037211 */ /* 0x001fc800078e38ff */
[----:B------:R-:W-:Y:S01]  /*0170*/  ISETP.GE.U32.AND P0, PT, R3, 0x400000, PT ;  /* 0x004000000300780c */ /* 0x000fe20003f06070 */
[----:B--2---:R-:W-:-:S04]  /*0180*/  FADD R8, R8, R11 ;  /* 0x0000000b08087221 */ /* 0x004fc80000000000 */
[----:B------:R-:W-:-:S08]  /*0190*/  FADD R9, R8, R9 ;  /* 0x0000000908097221 */ /* 0x000fd00000000000 */
[----:B------:R-:W-:Y:S05]  /*01a0*/  @!P0 BRA `(.L_x_3) ;  /* 0xfffffffc00e08947 */ /* 0x000fea000383ffff */
[----:B------:R-:W-:Y:S05]  /*01b0*/  BSYNC.RECONVERGENT B1 ;  /* 0x0000000000017941 */ /* 0x000fea0003800200 */
.L_x_2:
[----:B------:R0:W-:Y:S02]  /*01c0*/  STS [R0], R9 ;  /* 0x0000000900007388 */ /* 0x0001e40000000800 */
.L_x_1:
[----:B------:R-:W-:Y:S05]  /*01d0*/  BSYNC.RECONVERGENT B0 ;  /* 0x0000000000007941 */ /* 0x000fea0003800200 */
.L_x_0:
[----:B------:R-:W-:Y:S01]  /*01e0*/  BAR.SYNC.DEFER_BLOCKING 0x0 ;  /* 0x0000000000007b1d */ /* 0x000fe20000010000 */
[----:B------:R-:W-:-:S13]  /*01f0*/  ISETP.GT.U32.AND P0, PT, R2, 0x1f, PT ;  /* 0x0000001f0200780c */ /* 0x000fda0003f04070 */
[----:B------:R-:W-:Y:S05]  /*0200*/  @P0 EXIT ;  /* 0x000000000000094d */ /* 0x000fea0003800000 */
[----:B------:R-:W-:Y:S01]  /*0210*/  LDS R3, [R0+0x80] ;  /* 0x0000800000037984 */ /* 0x000fe20000000800 */
[----:B------:R-:W-:-:S03]  /*0220*/  ISETP.NE.AND P0, PT, R2, RZ, PT ;  /* 0x000000ff0200720c */ /* 0x000fc60003f05270 */
[----:B------:R-:W1:Y:S02]  /*0230*/  LDS R4, [R0] ;  /* 0x0000000000047984 */ /* 0x000e640000000800 */
[----:B-1----:R-:W-:-:S05]  /*0240*/  FADD R3, R3, R4 ;  /* 0x0000000403037221 */ /* 0x002fca0000000000 */
[----:B------:R-:W-:Y:S04]  /*0250*/  STS [R0], R3 ;  /* 0x0000000300007388 */ /* 0x000fe80000000800 */
[----:B------:R-:W-:Y:S04]  /*0260*/  LDS R4, [R0+0x40] ;  /* 0x0000400000047984 */ /* 0x000fe80000000800 */
        /* <DEDUP_REMOVED lines=8> */
[----:B0-----:R-:W0:Y:S02]  /*02f0*/  LDS R9, [R0] ;  /* 0x0000000000097984 */ /* 0x001e240000000800 */
[----:B0-----:R-:W-:-:S05]  /*0300*/  FADD R9, R4, R9 ;  /* 0x0000000904097221 */ /* 0x001fca0000000000 */
[----:B------:R-:W-:Y:S04]  /*0310*/  STS [R0], R9 ;  /* 0x0000000900007388 */ /* 0x000fe80000000800 */
[----:B------:R-:W-:Y:S04]  /*0320*/  LDS R3, [R0+0x8] ;  /* 0x0000080000037984 */ /* 0x000fe80000000800 */
[----:B------:R-:W0:Y:S02]  /*0330*/  LDS R4, [R0] ;  /* 0x0000000000047984 */ /* 0x000e240000000800 */
[----:B0-----:R-:W-:-:S05]  /*0340*/  FADD R3, R3, R4 ;  /* 0x0000000403037221 */ /* 0x001fca0000000000 */
[----:B------:R-:W-:Y:S04]  /*0350*/  STS [R0], R3 ;  /* 0x0000000300007388 */ /* 0x000fe80000000800 */
[----:B------:R-:W-:Y:S04]  /*0360*/  LDS R4, [R0+0x4] ;  /* 0x0000040000047984 */ /* 0x000fe80000000800 */
[----:B------:R-:W0:Y:S02]  /*0370*/  LDS R5, [R0] ;  /* 0x0000000000057984 */ /* 0x000e240000000800 */
[----:B0-----:R-:W-:-:S05]  /*0380*/  FADD R5, R4, R5 ;  /* 0x0000000504057221 */ /* 0x001fca0000000000 */
[----:B------:R0:W-:Y:S01]  /*0390*/  STS [R0], R5 ;  /* 0x0000000500007388 */ /* 0x0001e20000000800 */
[----:B------:R-:W-:Y:S05]  /*03a0*/  @P0 EXIT ;  /* 0x000000000000094d */ /* 0x000fea0003800000 */
[----:B0-----:R-:W0:Y:S01]  /*03b0*/  LDS R5, [UR4] ;  /* 0x00000004ff057984 */ /* 0x001e220008000800 */
[----:B------:R-:W0:Y:S03]  /*03c0*/  LDC.64 R2, c[0x0][0x388] ;  /* 0x0000e200ff027b82 */ /* 0x000e260000000a00 */
[----:B0-----:R-:W-:Y:S01]  /*03d0*/  REDG.E.ADD.F32.FTZ.RN.STRONG.GPU desc[UR6][R2.64], R5 ;  /* 0x00000005020079a6 */ /* 0x001fe2000c12f306 */
[----:B------:R-:W-:Y:S05]  /*03e0*/  EXIT ;  /* 0x000000000000794d */ /* 0x000fea0003800000 */
.L_x_4:
[----:B------:R-:W-:-:S00]  /*03f0*/  BRA `(.L_x_4) ;  /* 0xfffffffc00fc7947 */ /* 0x000fc0000383ffff */
[----:B------:R-:W-:-:S00]  /*0400*/  NOP ;  /* 0x0000000000007918 */ /* 0x000fc00000000000 */
[----:B------:R-:W-:-:S00]  /*0410*/  NOP ;  /* 0x0000000000007918 */ /* 0x000fc00000000000 */
[----:B------:R-:W-:-:S00]  /*0420*/  NOP ;  /* 0x0000000000007918 */ /* 0x000fc00000000000 */
[----:B------:R-:W-:-:S00]  /*0430*/  NOP ;  /* 0x0000000000007918 */ /* 0x000fc00000000000 */
[----:B------:R-:W-:-:S00]  /*0440*/  NOP ;  /* 0x0000000000007918 */ /* 0x000fc00000000000 */
[----:B------:R-:W-:-:S00]  /*0450*/  NOP ;  /* 0x0000000000007918 */ /* 0x000fc00000000000 */
[----:B------:R-:W-:-:S00]  /*0460*/  NOP ;  /* 0x0000000000007918 */ /* 0x000fc00000000000 */
[----:B------:R-:W-:-:S00]  /*0470*/  NOP ;  /* 0x0000000000007918 */ /* 0x000fc00000000000 */
.L_x_21:


//--------------------- .text._Z10set_vectorifPf  --------------------------
	.section	.text._Z10set_vectorifPf,"ax",@progbits
	.align	128
        .global         _Z10set_vectorifPf
        .type           _Z10set_vectorifPf,@function
        .size           _Z10set_vectorifPf,(.L_x_22 - _Z10set_vectorifPf)
        .other          _Z10set_vectorifPf,@"STO_CUDA_ENTRY STV_DEFAULT"
_Z10set_vectorifPf:
.text._Z10set_vectorifPf:
[----:B------:R-:W-:Y:S01]  /*0000*/  LDC R1, c[0x0][0x37c] ;  /* 0x0000df00ff017b82 */ /* 0x000fe20000000800 */
[----:B------:R-:W0:Y:S07]  /*0010*/  S2R R5, SR_TID.X ;  /* 0x0000000000057919 */ /* 0x000e2e0000002100 */
[----:B------:R-:W0:Y:S01]  /*0020*/  S2UR UR4, SR_CTAID.X ;  /* 0x00000000000479c3 */ /* 0x000e220000002500 */
[----:B------:R-:W1:Y:S07]  /*0030*/  LDCU UR5, c[0x0][0x380] ;  /* 0x00007000ff0577ac */ /* 0x000e6e0008000800 */
[----:B------:R-:W0:Y:S02]  /*0040*/  LDC R0, c[0x0][0x360] ;  /* 0x0000d800ff007b82 */ /* 0x000e240000000800 */
[----:B0-----:R-:W-:-:S05]  /*0050*/  IMAD R5, R0, UR4, R5 ;  /* 0x0000000400057c24 */ /* 0x001fca000f8e0205 */
[----:B-1----:R-:W-:-:S13]  /*0060*/  ISETP.GE.AND P0, PT, R5, UR5, PT ;  /* 0x0000000505007c0c */ /* 0x002fda000bf06270 */
[----:B------:R-:W-:Y:S05]  /*0070*/  @P0 EXIT ;  /* 0x000000000000094d */ /* 0x000fea0003800000 */
[----:B------:R-:W0:Y:S01]  /*0080*/  LDC.64 R2, c[0x0][0x388] ;  /* 0x0000e200ff027b82 */ /* 0x000e220000000a00 */
[----:B------:R-:W1:Y:S01]  /*0090*/  LDCU.64 UR4, c[0x0][0x358] ;  /* 0x00006b00ff0477ac */ /* 0x000e620008000a00 */
[----:B------:R-:W-:Y:S02]  /*00a0*/  HFMA2 R7, -RZ, RZ, 1.875, 0 ;  /* 0x3f800000ff077431 */ /* 0x000fe400000001ff */
[----:B0-----:R-:W-:-:S05]  /*00b0*/  IMAD.WIDE R2, R5, 0x4, R2 ;  /* 0x0000000405027825 */ /* 0x001fca00078e0202 */
[----:B-1----:R-:W-:Y:S01]  /*00c0*/  STG.E desc[UR4][R2.64], R7 ;  /* 0x0000000702007986 */ /* 0x002fe2000c101904 */
[----:B------:R-:W-:Y:S05]  /*00d0*/  EXIT ;  /* 0x000000000000794d */ /* 0x000fea0003800000 */
.L_x_5:
        /* <DEDUP_REMOVED lines=10> */
.L_x_22:


//--------------------- .text._Z7reduce4PfS_      --------------------------
	.section	.text._Z7reduce4PfS_,"ax",@progbits
	.align	128
        .global         _Z7reduce4PfS_
        .type           _Z7reduce4PfS_,@function
        .size           _Z7reduce4PfS_,(.L_x_23 - _Z7reduce4PfS_)
        .other          _Z7reduce4PfS_,@"STO_CUDA_ENTRY STV_DEFAULT"
_Z7reduce4PfS_:
.text._Z7reduce4PfS_:
[----:B------:R-:W-:Y:S01]  /*0000*/  LDC R1, c[0x0][0x37c] ;  /* 0x0000df00ff017b82 */ /* 0x000fe20000000800 */
[----:B------:R-:W0:Y:S07]  /*0010*/  S2R R0, SR_TID.X ;  /* 0x0000000000007919 */ /* 0x000e2e0000002100 */
[----:B------:R-:W1:Y:S01]  /*0020*/  S2UR UR4, SR_CTAID.X ;  /* 0x00000000000479c3 */ /* 0x000e620000002500 */
[----:B------:R-:W2:Y:S07]  /*0030*/  LDCU.64 UR6, c[0x0][0x358] ;  /* 0x00006b00ff0677ac */ /* 0x000eae0008000a00 */
[----:B------:R-:W1:Y:S08]  /*0040*/  LDC R8, c[0x0][0x360] ;  /* 0x0000d800ff087b82 */ /* 0x000e700000000800 */
[----:B------:R-:W3:Y:S01]  /*0050*/  LDC.64 R4, c[0x0][0x380] ;  /* 0x0000e000ff047b82 */ /* 0x000ee20000000a00 */
[----:B-1----:R-:W-:-:S05]  /*0060*/  IMAD R3, R8, UR4, RZ ;  /* 0x0000000408037c24 */ /* 0x002fca000f8e02ff */
[----:B0-----:R-:W-:-:S04]  /*0070*/  LEA R3, R3, R0, 0x1 ;  /* 0x0000000003037211 */ /* 0x001fc800078e08ff */
[C---:B------:R-:W-:Y:S01]  /*0080*/  IADD3 R7, PT, PT, R3.reuse, R8, RZ ;  /* 0x0000000803077210 */ /* 0x040fe20007ffe0ff */
[----:B---3--:R-:W-:-:S04]  /*0090*/  IMAD.WIDE.U32 R2, R3, 0x4, R4 ;  /* 0x0000000403027825 */ /* 0x008fc800078e0004 */
[----:B------:R-:W-:Y:S02]  /*00a0*/  IMAD.WIDE.U32 R4, R7, 0x4, R4 ;  /* 0x0000000407047825 */ /* 0x000fe400078e0004 */
[----:B--2---:R-:W2:Y:S04]  /*00b0*/  LDG.E R2, desc[UR6][R2.64] ;  /* 0x0000000602027981 */ /* 0x004ea8000c1e1900 */
[----:B------:R-:W2:Y:S01]  /*00c0*/  LDG.E R5, desc[UR6][R4.64] ;  /* 0x0000000604057981 */ /* 0x000ea2000c1e1900 */
[----:B------:R-:W0:Y:S01]  /*00d0*/  S2UR UR5, SR_CgaCtaId ;  /* 0x00000000000579c3 */ /* 0x000e220000008800 */
[----:B------:R-:W-:Y:S01]  /*00e0*/  UMOV UR4, 0x400 ;  /* 0x0000040000047882 */ /* 0x000fe20000000000 */
[----:B------:R-:W-:Y:S02]  /*00f0*/  ISETP.GE.U32.AND P1, PT, R8, 0x42, PT ;  /* 0x000000420800780c */ /* 0x000fe40003f26070 */
[----:B------:R-:W-:Y:S01]  /*0100*/  ISETP.GT.U32.AND P0, PT, R0, 0x1f, PT ;  /* 0x0000001f0000780c */ /* 0x000fe20003f04070 */
[----:B0-----:R-:W-:-:S06]  /*0110*/  ULEA UR4, UR5, UR4, 0x18 ;  /* 0x0000000405047291 */ /* 0x001fcc000f8ec0ff */
[----:B------:R-:W-:Y:S01]  /*0120*/  LEA R7, R0, UR4, 0x2 ;  /* 0x0000000400077c11 */ /* 0x000fe2000f8e10ff */
[----:B--2---:R-:W-:-:S05]  /*0130*/  FADD R6, R2, R5 ;  /* 0x0000000502067221 */ /* 0x004fca0000000000 */
[----:B------:R0:W-:Y:S01]  /*0140*/  STS [R7], R6 ;  /* 0x0000000607007388 */ /* 0x0001e20000000800 */
[----:B------:R-:W-:Y:S06]  /*0150*/  BAR.SYNC.DEFER_BLOCKING 0x0 ;  /* 0x0000000000007b1d */ /* 0x000fec0000010000 */
[----:B------:R-:W-:Y:S05]  /*0160*/  @!P1 BRA `(.L_x_6) ;  /* 0x00000000003c9947 */ /* 0x000fea0003800000 */
[----:B------:R-:W-:Y:S01]  /*0170*/  BSSY B0, `(.L_x_6) ;  /* 0x000000e000007945 */ /* 0x000fe20003800000 */
[----:B------:R-:W-:-:S07]  /*0180*/  MOV R2, R8 ;  /* 0x0000000800027202 */ /* 0x000fce0000000f00 */
.L_x_7:
[----:B------:R-:W-:-:S04]  /*0190*/  SHF.R.U32.HI R5, RZ, 0x1, R2 ;  /* 0x00000001ff057819 */ /* 0x000fc80000011602 */
[----:B------:R-:W-:-:S13]  /*01a0*/  ISETP.GE.U32.AND P1, PT, R0, R5, PT ;  /* 0x000000050000720c */ /* 0x000fda0003f26070 */
[----:B------:R-:W-:Y:S01]  /*01b0*/  @!P1 LEA R3, R5, R7, 0x2 ;  /* 0x0000000705039211 */ /* 0x000fe200078e10ff */
[----:B------:R-:W-:Y:S01]  /*01c0*/  @!P1 LDS R4, [R7] ;  /* 0x0000000007049984 */ /* 0x000fe20000000800 */
[----:B------:R-:W-:Y:S05]  /*01d0*/  @!P1 WARPSYNC.ALL ;  /* 0x0000000000009948 */ /* 0x000fea0003800000 */
[----:B------:R-:W1:Y:S02]  /*01e0*/  @!P1 LDS R3, [R3] ;  /* 0x0000000003039984 */ /* 0x000e640000000800 */
[----:B-1----:R-:W-:-:S05]  /*01f0*/  @!P1 FADD R4, R3, R4 ;  /* 0x0000000403049221 */ /* 0x002fca0000000000 */
[----:B------:R1:W-:Y:S01]  /*0200*/  @!P1 STS [R7], R4 ;  /* 0x0000000407009388 */ /* 0x0003e20000000800 */
[----:B------:R-:W-:Y:S01]  /*0210*/  @!P1 BAR.SYNC.DEFER_BLOCKING 0x0 ;  /* 0x0000000000009b1d */ /* 0x000fe20000010000 */
[----:B------:R-:W-:Y:S02]  /*0220*/  ISETP.GT.U32.AND P1, PT, R2, 0x83, PT ;  /* 0x000000830200780c */ /* 0x000fe40003f24070 */
[----:B------:R-:W-:-:S11]  /*0230*/  MOV R2, R5 ;  /* 0x0000000500027202 */ /* 0x000fd60000000f00 */
[----:B-1----:R-:W-:Y:S05]  /*0240*/  @P1 BRA `(.L_x_7) ;  /* 0xfffffffc00d01947 */ /* 0x002fea000383ffff */
[----:B------:R-:W-:Y:S05]  /*0250*/  BSYNC B0 ;  /* 0x0000000000007941 */ /* 0x000fea0003800000 */
.L_x_6:
        /* <DEDUP_REMOVED lines=27> */
[----:B------:R-:W1:Y:S01]  /*0410*/  S2UR UR5, SR_CgaCtaId ;  /* 0x00000000000579c3 */ /* 0x000e620000008800 */
[----:B------:R-:W-:-:S07]  /*0420*/  UMOV UR4, 0x400 ;  /* 0x0000040000047882 */ /* 0x000fce0000000000 */
[----:B------:R-:W2:Y:S01]  /*0430*/  LDC.64 R2, c[0x0][0x388] ;  /* 0x0000e200ff027b82 */ /* 0x000ea20000000a00 */
[----:B-1----:R-:W-:-:S09]  /*0440*/  ULEA UR4, UR5, UR4, 0x18 ;  /* 0x0000000405047291 */ /* 0x002fd2000f8ec0ff */
[----:B------:R-:W2:Y:S04]  /*0450*/  LDS R5, [UR4] ;  /* 0x00000004ff057984 */ /* 0x000ea80008000800 */
[----:B--2---:R-:W-:Y:S01]  /*0460*/  REDG.E.ADD.F32.FTZ.RN.STRONG.GPU desc[UR6][R2.64], R5 ;  /* 0x00000005020079a6 */ /* 0x004fe2000c12f306 */
[----:B------:R-:W-:Y:S05]  /*0470*/  EXIT ;  /* 0x000000000000794d */ /* 0x000fea0003800000 */
.L_x_8:
        /* <DEDUP_REMOVED lines=16> */
.L_x_23:


//--------------------- .text._Z7reduce3PfS_      --------------------------
	.section	.text._Z7reduce3PfS_,"ax",@progbits
	.align	128
        .global         _Z7reduce3PfS_
        .type           _Z7reduce3PfS_,@function
        .size           _Z7reduce3PfS_,(.L_x_24 - _Z7reduce3PfS_)
        .other          _Z7reduce3PfS_,@"STO_CUDA_ENTRY STV_DEFAULT"
_Z7reduce3PfS_:
.text._Z7reduce3PfS_:
[----:B------:R-:W-:Y:S01]  /*0000*/  LDC R1, c[0x0][0x37c] ;  /* 0x0000df00ff017b82 */ /* 0x000fe20000000800 */
[----:B------:R-:W0:Y:S07]  /*0010*/  S2R R9, SR_TID.X ;  /* 0x0000000000097919 */ /* 0x000e2e0000002100 */
[----:B------:R-:W1:Y:S01]  /*0020*/  S2UR UR4, SR_CTAID.X ;  /* 0x00000000000479c3 */ /* 0x000e620000002500 */
[----:B------:R-:W2:Y:S07]  /*0030*/  LDCU.64 UR6, c[0x0][0x358] ;  /* 0x00006b00ff0677ac */ /* 0x000eae0008000a00 */
[----:B------:R-:W1:Y:S08]  /*0040*/  LDC R6, c[0x0][0x360] ;  /* 0x0000d800ff067b82 */ /* 0x000e700000000800 */
[----:B------:R-:W3:Y:S01]  /*0050*/  LDC.64 R4, c[0x0][0x380] ;  /* 0x0000e000ff047b82 */ /* 0x000ee20000000a00 */
[----:B-1----:R-:W-:-:S04]  /*0060*/  IMAD R0, R6, UR4, RZ ;  /* 0x0000000406007c24 */ /* 0x002fc8000f8e02ff */
[----:B0-----:R-:W-:-:S05]  /*0070*/  IMAD R3, R0, 0x2, R9 ;  /* 0x0000000200037824 */ /* 0x001fca00078e0209 */
        /* <DEDUP_REMOVED lines=8> */
[----:B------:R-:W-:Y:S01]  /*0100*/  ISETP.NE.AND P0, PT, R9, RZ, PT ;  /* 0x000000ff0900720c */ /* 0x000fe20003f05270 */
[----:B0-----:R-:W-:-:S06]  /*0110*/  ULEA UR4, UR5, UR4, 0x18 ;  /* 0x0000000405047291 */ /* 0x001fcc000f8ec0ff */
[----:B------:R-:W-:Y:S01]  /*0120*/  LEA R7, R9, UR4, 0x2 ;  /* 0x0000000409077c11 */ /* 0x000fe2000f8e10ff */
[----:B--2---:R-:W-:-:S05]  /*0130*/  FADD R0, R2, R5 ;  /* 0x0000000502007221 */ /* 0x004fca0000000000 */
[----:B------:R0:W-:Y:S01]  /*0140*/  STS [R7], R0 ;  /* 0x0000000007007388 */ /* 0x0001e20000000800 */
[----:B------:R-:W-:Y:S06]  /*0150*/  BAR.SYNC.DEFER_BLOCKING 0x0 ;  /* 0x0000000000007b1d */ /* 0x000fec0000010000 */
[----:B------:R-:W-:Y:S05]  /*0160*/  @!P1 BRA `(.L_x_9) ;  /* 0x0000000000309947 */ /* 0x000fea0003800000 */
[----:B0-----:R-:W-:-:S07]  /*0170*/  IMAD.MOV.U32 R0, RZ, RZ, R6 ;  /* 0x000000ffff007224 */ /* 0x001fce00078e0006 */
.L_x_10:
[----:B------:R-:W-:-:S04]  /*0180*/  SHF.R.U32.HI R6, RZ, 0x1, R0 ;  /* 0x00000001ff067819 */ /* 0x000fc80000011600 */
[----:B------:R-:W-:-:S13]  /*0190*/  ISETP.GE.U32.AND P1, PT, R9, R6, PT ;  /* 0x000000060900720c */ /* 0x000fda0003f26070 */
[----:B------:R-:W-:Y:S01]  /*01a0*/  @!P1 LEA R2, R6, R7, 0x2 ;  /* 0x0000000706029211 */ /* 0x000fe200078e10ff */
[----:B------:R-:W-:Y:S05]  /*01b0*/  @!P1 LDS R3, [R7] ;  /* 0x0000000007039984 */ /* 0x000fea0000000800 */
[----:B------:R-:W0:Y:S02]  /*01c0*/  @!P1 LDS R2, [R2] ;  /* 0x0000000002029984 */ /* 0x000e240000000800 */
[----:B0-----:R-:W-:-:S05]  /*01d0*/  @!P1 FADD R4, R2, R3 ;  /* 0x0000000302049221 */ /* 0x001fca0000000000 */
[----:B------:R1:W-:Y:S01]  /*01e0*/  @!P1 STS [R7], R4 ;  /* 0x0000000407009388 */ /* 0x0003e20000000800 */
[----:B------:R-:W-:Y:S01]  /*01f0*/  BAR.SYNC.DEFER_BLOCKING 0x0 ;  /* 0x0000000000007b1d */ /* 0x000fe20000010000 */
[----:B------:R-:W-:Y:S01]  /*0200*/  ISETP.GT.U32.AND P1, PT, R0, 0x3, PT ;  /* 0x000000030000780c */ /* 0x000fe20003f24070 */
[----:B------:R-:W-:-:S12]  /*0210*/  IMAD.MOV.U32 R0, RZ, RZ, R6 ;  /* 0x000000ffff007224 */ /* 0x000fd800078e0006 */
[----:B-1----:R-:W-:Y:S05]  /*0220*/  @P1 BRA `(.L_x_10) ;  /* 0xfffffffc00d41947 */ /* 0x002fea000383ffff */
.L_x_9:
        /* <DEDUP_REMOVED lines=8> */
.L_x_11:
        /* <DEDUP_REMOVED lines=13> */
.L_x_24:


//--------------------- .text._Z7reduce2PfS_      --------------------------
	.section	.text._Z7reduce2PfS_,"ax",@progbits
	.align	128
        .global         _Z7reduce2PfS_
        .type           _Z7reduce2PfS_,@function
        .size           _Z7reduce2PfS_,(.L_x_25 - _Z7reduce2PfS_)
        .other          _Z7reduce2PfS_,@"STO_CUDA_ENTRY STV_DEFAULT"
_Z7reduce2PfS_:
.text._Z7reduce2PfS_:
[----:B------:R-:W-:Y:S01]  /*0000*/  LDC R1, c[0x0][0x37c] ;  /* 0x0000df00ff017b82 */ /* 0x000fe20000000800 */
[----:B------:R-:W0:Y:S07]  /*0010*/  S2R R6, SR_TID.X ;  /* 0x0000000000067919 */ /* 0x000e2e0000002100 */
[----:B------:R-:W0:Y:S01]  /*0020*/  S2UR UR4, SR_CTAID.X ;  /* 0x00000000000479c3 */ /* 0x000e220000002500 */
[----:B------:R-:W1:Y:S07]  /*0030*/  LDCU.64 UR6, c[0x0][0x358] ;  /* 0x00006b00ff0677ac */ /* 0x000e6e0008000a00 */
[----:B------:R-:W0:Y:S08]  /*0040*/  LDC R0, c[0x0][0x360] ;  /* 0x0000d800ff007b82 */ /* 0x000e300000000800 */
[----:B------:R-:W2:Y:S01]  /*0050*/  LDC.64 R2, c[0x0][0x380] ;  /* 0x0000e000ff027b82 */ /* 0x000ea20000000a00 */
[----:B0-----:R-:W-:-:S04]  /*0060*/  IMAD R5, R0, UR4, R6 ;  /* 0x0000000400057c24 */ /* 0x001fc8000f8e0206 */
[----:B--2---:R-:W-:-:S06]  /*0070*/  IMAD.WIDE.U32 R2, R5, 0x4, R2 ;  /* 0x0000000405027825 */ /* 0x004fcc00078e0002 */
[----:B-1----:R-:W2:Y:S01]  /*0080*/  LDG.E R2, desc[UR6][R2.64] ;  /* 0x0000000602027981 */ /* 0x002ea2000c1e1900 */
[----:B------:R-:W0:Y:S01]  /*0090*/  S2UR UR5, SR_CgaCtaId ;  /* 0x00000000000579c3 */ /* 0x000e220000008800 */
[----:B------:R-:W-:Y:S01]  /*00a0*/  UMOV UR4, 0x400 ;  /* 0x0000040000047882 */ /* 0x000fe20000000000 */
[----:B------:R-:W-:Y:S02]  /*00b0*/  ISETP.GE.U32.AND P1, PT, R0, 0x2, PT ;  /* 0x000000020000780c */ /* 0x000fe40003f26070 */
[----:B------:R-:W-:Y:S01]  /*00c0*/  ISETP.NE.AND P0, PT, R6, RZ, PT ;  /* 0x000000ff0600720c */ /* 0x000fe20003f05270 */
[----:B0-----:R-:W-:-:S06]  /*00d0*/  ULEA UR4, UR5, UR4, 0x18 ;  /* 0x0000000405047291 */ /* 0x001fcc000f8ec0ff */
[----:B------:R-:W-:-:S05]  /*00e0*/  LEA R5, R6, UR4, 0x2 ;  /* 0x0000000406057c11 */ /* 0x000fca000f8e10ff */
[----:B--2---:R0:W-:Y:S01]  /*00f0*/  STS [R5], R2 ;  /* 0x0000000205007388 */ /* 0x0041e20000000800 */
[----:B------:R-:W-:Y:S06]  /*0100*/  BAR.SYNC.DEFER_BLOCKING 0x0 ;  /* 0x0000000000007b1d */ /* 0x000fec0000010000 */
[----:B------:R-:W-:Y:S05]  /*0110*/  @!P1 BRA `(.L_x_12) ;  /* 0x00000000002c9947 */ /* 0x000fea0003800000 */
.L_x_13:
[----:B------:R-:W-:-:S04]  /*0120*/  SHF.R.U32.HI R7, RZ, 0x1, R0 ;  /* 0x00000001ff077819 */ /* 0x000fc80000011600 */
[----:B------:R-:W-:-:S13]  /*0130*/  ISETP.GE.U32.AND P1, PT, R6, R7, PT ;  /* 0x000000070600720c */ /* 0x000fda0003f26070 */
[----:B0-----:R-:W-:Y:S01]  /*0140*/  @!P1 IMAD R2, R7, 0x4, R5 ;  /* 0x0000000407029824 */ /* 0x001fe200078e0205 */
        /* <DEDUP_REMOVED lines=8> */
.L_x_12:
[----:B------:R-:W-:Y:S05]  /*01d0*/  @P0 EXIT ;  /* 0x000000000000094d */ /* 0x000fea0003800000 */
[----:B------:R-:W1:Y:S01]  /*01e0*/  S2UR UR5, SR_CgaCtaId ;  /* 0x00000000000579c3 */ /* 0x000e620000008800 */
[----:B------:R-:W-:-:S07]  /*01f0*/  UMOV UR4, 0x400 ;  /* 0x0000040000047882 */ /* 0x000fce0000000000 */
[----:B0-----:R-:W0:Y:S01]  /*0200*/  LDC.64 R2, c[0x0][0x388] ;  /* 0x0000e200ff027b82 */ /* 0x001e220000000a00 */
[----:B-1----:R-:W-:-:S09]  /*0210*/  ULEA UR4, UR5, UR4, 0x18 ;  /* 0x0000000405047291 */ /* 0x002fd2000f8ec0ff */
[----:B------:R-:W0:Y:S04]  /*0220*/  LDS R5, [UR4] ;  /* 0x00000004ff057984 */ /* 0x000e280008000800 */
[----:B0-----:R-:W-:Y:S01]  /*0230*/  REDG.E.ADD.F32.FTZ.RN.STRONG.GPU desc[UR6][R2.64], R5 ;  /* 0x00000005020079a6 */ /* 0x001fe2000c12f306 */
[----:B------:R-:W-:Y:S05]  /*0240*/  EXIT ;  /* 0x000000000000794d */ /* 0x000fea0003800000 */
.L_x_14:
        /* <DEDUP_REMOVED lines=11> */
.L_x_25:


//--------------------- .text._Z7reduce1PfS_      --------------------------
	.section	.text._Z7reduce1PfS_,"ax",@progbits
	.align	128
        .global         _Z7reduce1PfS_
        .type           _Z7reduce1PfS_,@function
        .size           _Z7reduce1PfS_,(.L_x_26 - _Z7reduce1PfS_)
        .other          _Z7reduce1PfS_,@"STO_CUDA_ENTRY STV_DEFAULT"
_Z7reduce1PfS_:
.text._Z7reduce1PfS_:
        /* <DEDUP_REMOVED lines=18> */
[----:B------:R-:W-:-:S05]  /*0120*/  UMOV UR5, 0x1 ;  /* 0x0000000100057882 */ /* 0x000fca0000000000 */
.L_x_16:
[----:B------:R-:W-:-:S06]  /*0130*/  USHF.L.U32 UR6, UR5, 0x1, URZ ;  /* 0x0000000105067899 */ /* 0x000fcc00080006ff */
[----:B0-----:R-:W-:-:S05]  /*0140*/  IMAD R2, R4, UR6, RZ ;  /* 0x0000000604027c24 */ /* 0x001fca000f8e02ff */
[----:B------:R-:W-:-:S13]  /*0150*/  ISETP.GE.U32.AND P1, PT, R2, R7, PT ;  /* 0x000000070200720c */ /* 0x000fda0003f26070 */
[C---:B------:R-:W-:Y:S01]  /*0160*/  @!P1 VIADD R0, R2.reuse, UR5 ;  /* 0x0000000502009c36 */ /* 0x040fe20008000000 */
[----:B------:R-:W-:Y:S01]  /*0170*/  @!P1 LEA R2, R2, UR4, 0x2 ;  /* 0x0000000402029c11 */ /* 0x000fe2000f8e10ff */
[----:B------:R-:W-:-:S03]  /*0180*/  UMOV UR5, UR6 ;  /* 0x0000000600057c82 */ /* 0x000fc60008000000 */
[----:B------:R-:W-:Y:S01]  /*0190*/  @!P1 LEA R0, R0, UR4, 0x2 ;  /* 0x0000000400009c11 */ /* 0x000fe2000f8e10ff */
[----:B------:R-:W-:Y:S05]  /*01a0*/  @!P1 LDS R3, [R2] ;  /* 0x0000000002039984 */ /* 0x000fea0000000800 */
[----:B------:R-:W0:Y:S02]  /*01b0*/  @!P1 LDS R0, [R0] ;  /* 0x0000000000009984 */ /* 0x000e240000000800 */
[----:B0-----:R-:W-:-:S05]  /*01c0*/  @!P1 FADD R3, R0, R3 ;  /* 0x0000000300039221 */ /* 0x001fca0000000000 */
[----:B------:R1:W-:Y:S01]  /*01d0*/  @!P1 STS [R2], R3 ;  /* 0x0000000302009388 */ /* 0x0003e20000000800 */
[----:B------:R-:W-:Y:S01]  /*01e0*/  BAR.SYNC.DEFER_BLOCKING 0x0 ;  /* 0x0000000000007b1d */ /* 0x000fe20000010000 */
[----:B------:R-:W-:-:S13]  /*01f0*/  ISETP.LE.U32.AND P1, PT, R7, UR6, PT ;  /* 0x0000000607007c0c */ /* 0x000fda000bf23070 */
[----:B-1----:R-:W-:Y:S05]  /*0200*/  @!P1 BRA `(.L_x_16) ;  /* 0xfffffffc00c89947 */ /* 0x002fea000383ffff */
.L_x_15:
        /* <DEDUP_REMOVED lines=8> */
.L_x_17:
        /* <DEDUP_REMOVED lines=15> */
.L_x_26:


//--------------------- .text._Z7reduce0PfS_      --------------------------
	.section	.text._Z7reduce0PfS_,"ax",@progbits
	.align	128
        .global         _Z7reduce0PfS_
        .type           _Z7reduce0PfS_,@function
        .size           _Z7reduce0PfS_,(.L_x_27 - _Z7reduce0PfS_)
        .other          _Z7reduce0PfS_,@"STO_CUDA_ENTRY STV_DEFAULT"
_Z7reduce0PfS_:
.text._Z7reduce0PfS_:
        /* <DEDUP_REMOVED lines=18> */
[----:B------:R-:W-:-:S07]  /*0120*/  IMAD.MOV.U32 R0, RZ, RZ, 0x1 ;  /* 0x00000001ff007424 */ /* 0x000fce00078e00ff */
.L_x_19:
[----:B------:R-:W-:-:S05]  /*0130*/  SHF.L.U32 R9, R0, 0x1, RZ ;  /* 0x0000000100097819 */ /* 0x000fca00000006ff */
[----:B0-----:R-:W-:-:S05]  /*0140*/  VIADD R2, R9, 0xffffffff ;  /* 0xffffffff09027836 */ /* 0x001fca0000000000 */
[----:B------:R-:W-:-:S13]  /*0150*/  LOP3.LUT P1, RZ, R2, R7, RZ, 0xc0, !PT ;  /* 0x0000000702ff7212 */ /* 0x000fda000782c0ff */
[----:B------:R-:W-:Y:S01]  /*0160*/  @!P1 LEA R2, R0, R5, 0x2 ;  /* 0x0000000500029211 */ /* 0x000fe200078e10ff */
[----:B------:R-:W-:Y:S01]  /*0170*/  @!P1 LDS R3, [R5] ;  /* 0x0000000005039984 */ /* 0x000fe20000000800 */
[----:B------:R-:W-:-:S04]  /*0180*/  IMAD.MOV.U32 R0, RZ, RZ, R9 ;  /* 0x000000ffff007224 */ /* 0x000fc800078e0009 */
[----:B------:R-:W0:Y:S02]  /*0190*/  @!P1 LDS R2, [R2] ;  /* 0x0000000002029984 */ /* 0x000e240000000800 */
[----:B0-----:R-:W-:-:S05]  /*01a0*/  @!P1 FADD R4, R2, R3 ;  /* 0x0000000302049221 */ /* 0x001fca0000000000 */
[----:B------:R1:W-:Y:S01]  /*01b0*/  @!P1 STS [R5], R4 ;  /* 0x0000000405009388 */ /* 0x0003e20000000800 */
[----:B------:R-:W-:Y:S01]  /*01c0*/  BAR.SYNC.DEFER_BLOCKING 0x0 ;  /* 0x0000000000007b1d */ /* 0x000fe20000010000 */
[----:B------:R-:W-:-:S13]  /*01d0*/  ISETP.GE.U32.AND P1, PT, R9, R6, PT ;  /* 0x000000060900720c */ /* 0x000fda0003f26070 */
[----:B-1----:R-:W-:Y:S05]  /*01e0*/  @!P1 BRA `(.L_x_19) ;  /* 0xfffffffc00d09947 */ /* 0x002fea000383ffff */
.L_x_18:
        /* <DEDUP_REMOVED lines=8> */
.L_x_20:
        /* <DEDUP_REMOVED lines=9> */
.L_x_27:


//--------------------- .nv.shared._Z7reduce6ILj64EEvPfS0_ --------------------------
	.section	.nv.shared._Z7reduce6ILj64EEvPfS0_,"aw",@nobits
	.sectionflags	@""
	.align	4
.nv.shared._Z7reduce6ILj64EEvPfS0_:
	.zero		1280


//--------------------- .nv.shared.reserved.0     --------------------------
	.section	.nv.shared.reserved.0,"aw",@nobits
	.weak		__nv_reservedSMEM_offset_0_alias
	.size		__nv_reservedSMEM_offset_0_alias, 0, 64
	.other		__nv_reservedSMEM_offset_0_alias,@"STO_CUDA_RESERVED_SHARED STV_DEFAULT"
__nv_reservedSMEM_offset_0_alias:
	.zero		0
	.zero		64


//--------------------- .nv.shared._Z7reduce4PfS_ --------------------------
	.section	.nv.shared._Z7reduce4PfS_,"aw",@nobits
	.sectionflags	@""
	.align	4
.nv.shared._Z7reduce4PfS_:
	.zero		1280


//--------------------- .nv.shared._Z7reduce3PfS_ --------------------------
	.section	.nv.shared._Z7reduce3PfS_,"aw",@nobits
	.sectionflags	@""
	.align	4
.nv.shared._Z7reduce3PfS_:
	.zero		1280


//--------------------- .nv.shared._Z7reduce2PfS_ --------------------------
	.section	.nv.shared._Z7reduce2PfS_,"aw",@nobits
	.sectionflags	@""
	.align	4
.nv.shared._Z7reduce2PfS_:
	.zero		1280


//--------------------- .nv.shared._Z7reduce1PfS_ --------------------------
	.section	.nv.shared._Z7reduce1PfS_,"aw",@nobits
	.sectionflags	@""
	.align	4
.nv.shared._Z7reduce1PfS_:
	.zero		1280


//--------------------- .nv.shared._Z7reduce0PfS_ --------------------------
	.section	.nv.shared._Z7reduce0PfS_,"aw",@nobits
	.sectionflags	@""
	.align	4
.nv.shared._Z7reduce0PfS_:
	.zero		1280


//--------------------- .nv.constant0._Z7reduce6ILj64EEvPfS0_ --------------------------
	.section	.nv.constant0._Z7reduce6ILj64EEvPfS0_,"a",@progbits
	.sectionflags	@""
	.align	4
.nv.constant0._Z7reduce6ILj64EEvPfS0_:
	.zero		912


//--------------------- .nv.constant0._Z10set_vectorifPf --------------------------
	.section	.nv.constant0._Z10set_vectorifPf,"a",@progbits
	.sectionflags	@""
	.align	4
.nv.constant0._Z10set_vectorifPf:
	.zero		912


//--------------------- .nv.constant0._Z7reduce4PfS_ --------------------------
	.section	.nv.constant0._Z7reduce4PfS_,"a",@progbits
	.sectionflags	@""
	.align	4
.nv.constant0._Z7reduce4PfS_:
	.zero		912


//--------------------- .nv.constant0._Z7reduce3PfS_ --------------------------
	.section	.nv.constant0._Z7reduce3PfS_,"a",@progbits
	.sectionflags	@""
	.align	4
.nv.constant0._Z7reduce3PfS_:
	.zero		912


//--------------------- .nv.constant0._Z7reduce2PfS_ --------------------------
	.section	.nv.constant0._Z7reduce2PfS_,"a",@progbits
	.sectionflags	@""
	.align	4
.nv.constant0._Z7reduce2PfS_:
	.zero		912


//--------------------- .nv.constant0._Z7reduce1PfS_ --------------------------
	.section	.nv.constant0._Z7reduce1PfS_,"a",@progbits
	.sectionflags	@""
	.align	4
.nv.constant0._Z7reduce1PfS_:
	.zero		912


//--------------------- .nv.constant0._Z7reduce0PfS_ --------------------------
	.section	.nv.constant0._Z7reduce0PfS_,"a",@progbits
	.sectionflags	@""
	.align	4
.nv.constant0._Z7reduce0PfS_:
	.zero		912


//--------------------- SYMBOLS --------------------------

	.type		.nv.reservedSmem.offset0,@object
	.size		.nv.reservedSmem.offset0,0x4
	.type		.nv.reservedSmem.cap,@object
	.size		.nv.reservedSmem.cap,0x4
